// auto-generated by cutlass_sweep.gemm — config: {"arch": "sm_90", "cluster_m": 1, "cluster_n": 1, "dtype": "fp16", "dtype_b": "fp16", "layout": "nt", "stages": 6, "tile_k": 32, "tile_m": 256, "tile_n": 128}
#include "cutlass/cutlass.h"
#include "cutlass/gemm/collective/collective_builder.hpp"
#include "cutlass/gemm/device/gemm_universal_adapter.h"
#include "cutlass/gemm/kernel/gemm_universal.hpp"
#include "cutlass/epilogue/collective/collective_builder.hpp"

using ElemA = cutlass::half_t;
using ElemB = cutlass::half_t;
using ElemCD = cutlass::half_t;
using Acc  = float;
using TileShape    = cute::Shape<cute::_256, cute::_128, cute::_32>;
using ClusterShape = cute::Shape<cute::_1, cute::_1, cute::_1>;

using CollectiveEpilogue = typename cutlass::epilogue::collective::CollectiveBuilder<
    cutlass::arch::Sm90, cutlass::arch::OpClassTensorOp,
    TileShape, ClusterShape,
    cutlass::epilogue::collective::EpilogueTileAuto,
    Acc, Acc,
    ElemCD, cutlass::layout::RowMajor, 128 / cutlass::sizeof_bits<ElemCD>::value,
    ElemCD, cutlass::layout::RowMajor, 128 / cutlass::sizeof_bits<ElemCD>::value,
    cutlass::epilogue::collective::EpilogueScheduleAuto
  >::CollectiveOp;

using CollectiveMainloop = typename cutlass::gemm::collective::CollectiveBuilder<
    cutlass::arch::Sm90, cutlass::arch::OpClassTensorOp,
    ElemA, cutlass::layout::RowMajor, 128 / cutlass::sizeof_bits<ElemA>::value,
    ElemB, cutlass::layout::ColumnMajor, 128 / cutlass::sizeof_bits<ElemB>::value,
    Acc,
    TileShape, ClusterShape,
    cutlass::gemm::collective::StageCount<6>,
    cutlass::gemm::collective::KernelScheduleAuto
  >::CollectiveOp;

using GemmKernel = cutlass::gemm::kernel::GemmUniversal<
    cute::Shape<int,int,int,int>,
    CollectiveMainloop,
    CollectiveEpilogue
>;
using Gemm = cutlass::gemm::device::GemmUniversalAdapter<GemmKernel>;

// Force the device kernel symbol into the cubin without needing a host main.
auto* _anchor = &cutlass::device_kernel<GemmKernel>;


// ===== COMPILED SASS (sm_90a) =====

	.target	sm_90a

	.elftype	@"ET_EXEC"


//--------------------- .note.nv.tkinfo           --------------------------
	.section	.note.nv.tkinfo,"",@"SHT_NOTE"
	.sectionflags	@"SHF_NOTE_NV_TKINFO"
	.tkinfo
        /*0018*/ 	.word	0x00000002
        /*0030*/ 	.string	""
        /*0030*/ 	.string	"ptxas"
        /*0030*/ 	.string	"Cuda compilation tools, release 13.0, V13.0.88"
        /*0030*/ 	.string	"Build cuda_13.0.r13.0/compiler.36424714_0"
        /*0030*/ 	.string	"-arch sm_90a -m 64 "



//--------------------- .note.nv.cuinfo           --------------------------
	.section	.note.nv.cuinfo,"",@"SHT_NOTE"
	.sectionflags	@"SHF_NOTE_NV_CUINFO"
        /*0018*/ 	.short	0x0002
        /*001a*/ 	.short	0x005a
        /*001c*/ 	.short	0x0082
	.zero		2


//--------------------- .nv.info                  --------------------------
	.section	.nv.info,"",@"SHT_CUDA_INFO"
	.align	4


	//----- nvinfo : EIATTR_REGCOUNT
	.align		4
        /*0000*/ 	.byte	0x04, 0x2f
        /*0002*/ 	.short	(.L_15 - .L_14)
	.align		4
.L_14:
        /*0004*/ 	.word	index@(_ZN7cutlass13device_kernelINS_4gemm6kernel13GemmUniversalIN4cute5tupleIJiiiiEEENS1_10collective13CollectiveMmaINS1_34MainloopSm90TmaGmmaWarpSpecializedILi6ENS5_IJNS4_1CILi1EEESB_SB_EEENS1_35KernelTmaWarpSpecializedCooperativeEEENS5_IJNSA_ILi256EEENSA_ILi128EEENSA_ILi32EEEEEENS_6half_tENS5_IJlSB_lEEESJ_SK_NS4_8TiledMMAINS4_8MMA_AtomIJNS4_4SM904GMMA26MMA_64x128x16_F32F16F16_SSILNSO_5MajorE0ELSQ_0ELNSO_7ScaleInE1ELSR_1EEEEEENS4_6LayoutINS5_IJNSA_ILi2EEESB_SB_EEENS5_IJSB_NSA_ILi0EEESX_EEEEENS5_IJNS4_10UnderscoreES10_S10_EEEEENS4_13SM90_TMA_LOADENS4_14ComposedLayoutINS4_7SwizzleILi2ELi4ELi3EEENS4_18smem_ptr_flag_bitsILi16EEENSU_INS5_IJNSA_ILi8EEESH_EEENS5_IJSH_SB_EEEEEEEvNS4_8identityES13_S1D_vS1E_EENS_8epilogue10collective6detail29Sm90TmaWarpSpecializedAdapterINS1H_15DefaultEpilogueISJ_SK_SK_NS1G_6thread17LinearCombinationISJ_Li1EffLNS1L_9ScaleType4KindE0ELNS_15FloatRoundStyleE2ESJ_EENS1_15EpilogueDefaultEEEEEvvEEEEvNT_6ParamsE)
        /*0008*/ 	.word	0x000000a8


	//----- nvinfo : EIATTR_FRAME_SIZE
	.align		4
.L_15:
        /*000c*/ 	.byte	0x04, 0x11
        /*000e*/ 	.short	(.L_17 - .L_16)
	.align		4
.L_16:
        /*0010*/ 	.word	index@(_ZN7cutlass13device_kernelINS_4gemm6kernel13GemmUniversalIN4cute5tupleIJiiiiEEENS1_10collective13CollectiveMmaINS1_34MainloopSm90TmaGmmaWarpSpecializedILi6ENS5_IJNS4_1CILi1EEESB_SB_EEENS1_35KernelTmaWarpSpecializedCooperativeEEENS5_IJNSA_ILi256EEENSA_ILi128EEENSA_ILi32EEEEEENS_6half_tENS5_IJlSB_lEEESJ_SK_NS4_8TiledMMAINS4_8MMA_AtomIJNS4_4SM904GMMA26MMA_64x128x16_F32F16F16_SSILNSO_5MajorE0ELSQ_0ELNSO_7ScaleInE1ELSR_1EEEEEENS4_6LayoutINS5_IJNSA_ILi2EEESB_SB_EEENS5_IJSB_NSA_ILi0EEESX_EEEEENS5_IJNS4_10UnderscoreES10_S10_EEEEENS4_13SM90_TMA_LOADENS4_14ComposedLayoutINS4_7SwizzleILi2ELi4ELi3EEENS4_18smem_ptr_flag_bitsILi16EEENSU_INS5_IJNSA_ILi8EEESH_EEENS5_IJSH_SB_EEEEEEEvNS4_8identityES13_S1D_vS1E_EENS_8epilogue10collective6detail29Sm90TmaWarpSpecializedAdapterINS1H_15DefaultEpilogueISJ_SK_SK_NS1G_6thread17LinearCombinationISJ_Li1EffLNS1L_9ScaleType4KindE0ELNS_15FloatRoundStyleE2ESJ_EENS1_15EpilogueDefaultEEEEEvvEEEEvNT_6ParamsE)
        /*0014*/ 	.word	0x00000000


	//----- nvinfo : EIATTR_MIN_STACK_SIZE
	.align		4
.L_17:
        /*0018*/ 	.byte	0x04, 0x12
        /*001a*/ 	.short	(.L_19 - .L_18)
	.align		4
.L_18:
        /*001c*/ 	.word	index@(_ZN7cutlass13device_kernelINS_4gemm6kernel13GemmUniversalIN4cute5tupleIJiiiiEEENS1_10collective13CollectiveMmaINS1_34MainloopSm90TmaGmmaWarpSpecializedILi6ENS5_IJNS4_1CILi1EEESB_SB_EEENS1_35KernelTmaWarpSpecializedCooperativeEEENS5_IJNSA_ILi256EEENSA_ILi128EEENSA_ILi32EEEEEENS_6half_tENS5_IJlSB_lEEESJ_SK_NS4_8TiledMMAINS4_8MMA_AtomIJNS4_4SM904GMMA26MMA_64x128x16_F32F16F16_SSILNSO_5MajorE0ELSQ_0ELNSO_7ScaleInE1ELSR_1EEEEEENS4_6LayoutINS5_IJNSA_ILi2EEESB_SB_EEENS5_IJSB_NSA_ILi0EEESX_EEEEENS5_IJNS4_10UnderscoreES10_S10_EEEEENS4_13SM90_TMA_LOADENS4_14ComposedLayoutINS4_7SwizzleILi2ELi4ELi3EEENS4_18smem_ptr_flag_bitsILi16EEENSU_INS5_IJNSA_ILi8EEESH_EEENS5_IJSH_SB_EEEEEEEvNS4_8identityES13_S1D_vS1E_EENS_8epilogue10collective6detail29Sm90TmaWarpSpecializedAdapterINS1H_15DefaultEpilogueISJ_SK_SK_NS1G_6thread17LinearCombinationISJ_Li1EffLNS1L_9ScaleType4KindE0ELNS_15FloatRoundStyleE2ESJ_EENS1_15EpilogueDefaultEEEEEvvEEEEvNT_6ParamsE)
        /*0020*/ 	.word	0x00000000
.L_19:


//--------------------- .nv.compat                --------------------------
	.section	.nv.compat,"",@"SHT_CUDA_COMPAT_INFO"
	.align	4
        /*0000*/ 	.byte	0x02, 0x09, 0x01, 0x00, 0x02, 0x02, 0x04, 0x00, 0x02, 0x05, 0x05, 0x00, 0x03, 0x07, 0x01, 0x01
        /*0010*/ 	.byte	0x02, 0x03, 0x01, 0x00, 0x02, 0x06, 0x01, 0x00, 0x04, 0x0b, 0x08, 0x00, 0x00, 0x00, 0x00, 0x00
        /*0020*/ 	.byte	0x00, 0x00, 0x00, 0x00


//--------------------- .nv.info._ZN7cutlass13device_kernelINS_4gemm6kernel13GemmUniversalIN4cute5tupleIJiiiiEEENS1_10collective13CollectiveMmaINS1_34MainloopSm90TmaGmmaWarpSpecializedILi6ENS5_IJNS4_1CILi1EEESB_SB_EEENS1_35KernelTmaWarpSpecializedCooperativeEEENS5_IJNSA_ILi256EEENSA_ILi128EEENSA_ILi32EEEEEENS_6half_tENS5_IJlSB_lEEESJ_SK_NS4_8TiledMMAINS4_8MMA_AtomIJNS4_4SM904GMMA26MMA_64x128x16_F32F16F16_SSILNSO_5MajorE0ELSQ_0ELNSO_7ScaleInE1ELSR_1EEEEEENS4_6LayoutINS5_IJNSA_ILi2EEESB_SB_EEENS5_IJSB_NSA_ILi0EEESX_EEEEENS5_IJNS4_10UnderscoreES10_S10_EEEEENS4_13SM90_TMA_LOADENS4_14ComposedLayoutINS4_7SwizzleILi2ELi4ELi3EEENS4_18smem_ptr_flag_bitsILi16EEENSU_INS5_IJNSA_ILi8EEESH_EEENS5_IJSH_SB_EEEEEEEvNS4_8identityES13_S1D_vS1E_EENS_8epilogue10collective6detail29Sm90TmaWarpSpecializedAdapterINS1H_15DefaultEpilogueISJ_SK_SK_NS1G_6thread17LinearCombinationISJ_Li1EffLNS1L_9ScaleType4KindE0ELNS_15FloatRoundStyleE2ESJ_EENS1_15EpilogueDefaultEEEEEvvEEEEvNT_6ParamsE --------------------------
	.section	.nv.info._ZN7cutlass13device_kernelINS_4gemm6kernel13GemmUniversalIN4cute5tupleIJiiiiEEENS1_10collective13CollectiveMmaINS1_34MainloopSm90TmaGmmaWarpSpecializedILi6ENS5_IJNS4_1CILi1EEESB_SB_EEENS1_35KernelTmaWarpSpecializedCooperativeEEENS5_IJNSA_ILi256EEENSA_ILi128EEENSA_ILi32EEEEEENS_6half_tENS5_IJlSB_lEEESJ_SK_NS4_8TiledMMAINS4_8MMA_AtomIJNS4_4SM904GMMA26MMA_64x128x16_F32F16F16_SSILNSO_5MajorE0ELSQ_0ELNSO_7ScaleInE1ELSR_1EEEEEENS4_6LayoutINS5_IJNSA_ILi2EEESB_SB_EEENS5_IJSB_NSA_ILi0EEESX_EEEEENS5_IJNS4_10UnderscoreES10_S10_EEEEENS4_13SM90_TMA_LOADENS4_14ComposedLayoutINS4_7SwizzleILi2ELi4ELi3EEENS4_18smem_ptr_flag_bitsILi16EEENSU_INS5_IJNSA_ILi8EEESH_EEENS5_IJSH_SB_EEEEEEEvNS4_8identityES13_S1D_vS1E_EENS_8epilogue10collective6detail29Sm90TmaWarpSpecializedAdapterINS1H_15DefaultEpilogueISJ_SK_SK_NS1G_6thread17LinearCombinationISJ_Li1EffLNS1L_9ScaleType4KindE0ELNS_15FloatRoundStyleE2ESJ_EENS1_15EpilogueDefaultEEEEEvvEEEEvNT_6ParamsE,"",@"SHT_CUDA_INFO"
	.sectionflags	@""
	.align	4


	//----- nvinfo : EIATTR_CUDA_API_VERSION
	.align		4
        /*0000*/ 	.byte	0x04, 0x37
        /*0002*/ 	.short	(.L_21 - .L_20)
.L_20:
        /*0004*/ 	.word	0x00000082


	//----- nvinfo : EIATTR_KPARAM_INFO
	.align		4
.L_21:
        /*0008*/ 	.byte	0x04, 0x17
        /*000a*/ 	.short	(.L_23 - .L_22)
.L_22:
        /*000c*/ 	.word	0x00000000
        /*0010*/ 	.short	0x0000
        /*0012*/ 	.short	0x0070
        /*0014*/ 	.byte	0x00, 0xf0, 0x01, 0x10


	//----- nvinfo : EIATTR_SPARSE_MMA_MASK
	.align		4
.L_23:
        /*0018*/ 	.byte	0x03, 0x50
        /*001a*/ 	.short	0x0000


	//----- nvinfo : EIATTR_MAXREG_COUNT
	.align		4
        /*001c*/ 	.byte	0x03, 0x1b
        /*001e*/ 	.short	0x00a8


	//----- nvinfo : EIATTR_NUM_BARRIERS
	.align		4
        /*0020*/ 	.byte	0x02, 0x4c
        /*0022*/ 	.byte	0x01
	.zero		1


	//----- nvinfo : EIATTR_EXTERNS
	.align		4
        /*0024*/ 	.byte	0x04, 0x0f
        /*0026*/ 	.short	(.L_25 - .L_24)


	//   ....[0]....
	.align		4
.L_24:
        /*0028*/ 	.word	index@(__assertfail)


	//----- nvinfo : EIATTR_MERCURY_ISA_VERSION
	.align		4
.L_25:
        /*002c*/ 	.byte	0x03, 0x5f
        /*002e*/ 	.short	0x0101


	//----- nvinfo : EIATTR_INT_WARP_WIDE_INSTR_OFFSETS
	.align		4
        /*0030*/ 	.byte	0x04, 0x31
        /*0032*/ 	.short	(.L_27 - .L_26)


	//   ....[0]....
.L_26:
        /*0034*/ 	.word	0x000003f0


	//   ....[1]....
        /*0038*/ 	.word	0x00000420


	//   ....[2]....
        /*003c*/ 	.word	0x00000500


	//----- nvinfo : EIATTR_COOP_GROUP_MASK_REGIDS
	.align		4
.L_27:
        /*0040*/ 	.byte	0x04, 0x29
        /*0042*/ 	.short	(.L_29 - .L_28)


	//   ....[0]....
.L_28:
        /*0044*/ 	.word	0xffffffff


	//   ....[1]....
        /*0048*/ 	.word	0xffffffff


	//   ....[2]....
        /*004c*/ 	.word	0xffffffff


	//   ....[3]....
        /*0050*/ 	.word	0xffffffff


	//   ....[4]....
        /*0054*/ 	.word	0xffffffff


	//----- nvinfo : EIATTR_COOP_GROUP_INSTR_OFFSETS
	.align		4
.L_29:
        /*0058*/ 	.byte	0x04, 0x28
        /*005a*/ 	.short	(.L_31 - .L_30)


	//   ....[0]....
.L_30:
        /*005c*/ 	.word	0x00000060


	//   ....[1]....
        /*0060*/ 	.word	0x00000070


	//   ....[2]....
        /*0064*/ 	.word	0x00000130


	//   ....[3]....
        /*0068*/ 	.word	0x00000300


	//   ....[4]....
        /*006c*/ 	.word	0x00000fb0


	//----- nvinfo : EIATTR_REG_RECONFIG
	.align		4
.L_31:
        /*0070*/ 	.byte	0x01, 0x54
	.zero		2


	//----- nvinfo : EIATTR_SYSCALL_OFFSETS
	.align		4
        /*0074*/ 	.byte	0x04, 0x46
        /*0076*/ 	.short	(.L_33 - .L_32)


	//   ....[0]....
.L_32:
        /*0078*/ 	.word	0x00001170


	//----- nvinfo : EIATTR_MBARRIER_INSTR_OFFSETS
	.align		4
.L_33:
        /*007c*/ 	.byte	0x04, 0x39
        /*007e*/ 	.short	(.L_35 - .L_34)


	//   ....[0]....
.L_34:
        /*0080*/ 	.word	0x00000230
        /*0084*/ 	.word	0x000000ff
        /*0088*/ 	.word	0x00000000
        /*008c*/ 	.short	0x0100
        /*008e*/ 	.byte	0x08
	.zero		1


	//   ....[1]....
        /*0090*/ 	.word	0x00000240
        /*0094*/ 	.word	0x000000ff
        /*0098*/ 	.word	0x00000030
        /*009c*/ 	.short	0x0100
        /*009e*/ 	.byte	0x08
	.zero		1


	//   ....[2]....
        /*00a0*/ 	.word	0x00000250
        /*00a4*/ 	.word	0x000000ff
        /*00a8*/ 	.word	0x00000008
        /*00ac*/ 	.short	0x0100
        /*00ae*/ 	.byte	0x08
	.zero		1


	//   ....[3]....
        /*00b0*/ 	.word	0x00000260
        /*00b4*/ 	.word	0x000000ff
        /*00b8*/ 	.word	0x00000038
        /*00bc*/ 	.short	0x0100
        /*00be*/ 	.byte	0x08
	.zero		1


	//   ....[4]....
        /*00c0*/ 	.word	0x00000270
        /*00c4*/ 	.word	0x000000ff
        /*00c8*/ 	.word	0x00000010
        /*00cc*/ 	.short	0x0100
        /*00ce*/ 	.byte	0x08
	.zero		1


	//   ....[5]....
        /*00d0*/ 	.word	0x00000280
        /*00d4*/ 	.word	0x000000ff
        /*00d8*/ 	.word	0x00000040
        /*00dc*/ 	.short	0x0100
        /*00de*/ 	.byte	0x08
	.zero		1


	//   ....[6]....
        /*00e0*/ 	.word	0x00000290
        /*00e4*/ 	.word	0x000000ff
        /*00e8*/ 	.word	0x00000018
        /*00ec*/ 	.short	0x0100
        /*00ee*/ 	.byte	0x08
	.zero		1


	//   ....[7]....
        /*00f0*/ 	.word	0x000002a0
        /*00f4*/ 	.word	0x000000ff
        /*00f8*/ 	.word	0x00000048
        /*00fc*/ 	.short	0x0100
        /*00fe*/ 	.byte	0x08
	.zero		1


	//   ....[8]....
        /*0100*/ 	.word	0x000002b0
        /*0104*/ 	.word	0x000000ff
        /*0108*/ 	.word	0x00000020
        /*010c*/ 	.short	0x0100
        /*010e*/ 	.byte	0x08
	.zero		1


	//   ....[9]....
        /*0110*/ 	.word	0x000002c0
        /*0114*/ 	.word	0x000000ff
        /*0118*/ 	.word	0x00000050
        /*011c*/ 	.short	0x0100
        /*011e*/ 	.byte	0x08
	.zero		1


	//   ....[10]....
        /*0120*/ 	.word	0x000002d0
        /*0124*/ 	.word	0x000000ff
        /*0128*/ 	.word	0x00000028
        /*012c*/ 	.short	0x0100
        /*012e*/ 	.byte	0x08
	.zero		1


	//   ....[11]....
        /*0130*/ 	.word	0x000002e0
        /*0134*/ 	.word	0x000000ff
        /*0138*/ 	.word	0x00000058
        /*013c*/ 	.short	0x0100
        /*013e*/ 	.byte	0x08
	.zero		1


	//   ....[12]....
        /*0140*/ 	.word	0x00000570
        /*0144*/ 	.word	0x000000ff
        /*0148*/ 	.word	0x00000070
        /*014c*/ 	.short	0x0100
        /*014e*/ 	.byte	0x06
	.zero		1


	//   ....[13]....
        /*0150*/ 	.word	0x000005d0
        /*0154*/ 	.word	0x000000ff
        /*0158*/ 	.word	0x00000078
        /*015c*/ 	.short	0x0100
        /*015e*/ 	.byte	0x06
	.zero		1


	//   ....[14]....
        /*0160*/ 	.word	0x000011f0
        /*0164*/ 	.word	0x00000003
        /*0168*/ 	.word	0x00000000
        /*016c*/ 	.short	0x010a
        /*016e*/ 	.byte	0x3f
	.zero		1


	//   ....[15]....
        /*0170*/ 	.word	0x00001230
        /*0174*/ 	.word	0x00000003
        /*0178*/ 	.word	0x00000000
        /*017c*/ 	.short	0x010a
        /*017e*/ 	.byte	0x3f
	.zero		1


	//   ....[16]....
        /*0180*/ 	.word	0x00001590
        /*0184*/ 	.word	0x000000ff
        /*0188*/ 	.word	0x00000000
        /*018c*/ 	.short	0x010a
        /*018e*/ 	.byte	0x08
	.zero		1


	//   ....[17]....
        /*0190*/ 	.word	0x000015d0
        /*0194*/ 	.word	0x000000ff
        /*0198*/ 	.word	0x00000000
        /*019c*/ 	.short	0x010a
        /*019e*/ 	.byte	0x08
	.zero		1


	//   ....[18]....
        /*01a0*/ 	.word	0x000017f0
        /*01a4*/ 	.word	0x000000ff
        /*01a8*/ 	.word	0x00000000
        /*01ac*/ 	.short	0x0101
        /*01ae*/ 	.byte	0x08
	.zero		1


	//   ....[19]....
        /*01b0*/ 	.word	0x000019f0
        /*01b4*/ 	.word	0x000000ff
        /*01b8*/ 	.word	0x00000000
        /*01bc*/ 	.short	0x0101
        /*01be*/ 	.byte	0x06
	.zero		1


	//   ....[20]....
        /*01c0*/ 	.word	0x0000b2a0
        /*01c4*/ 	.word	0x0000000e
        /*01c8*/ 	.word	0x00000030
        /*01cc*/ 	.short	0x010a
        /*01ce*/ 	.byte	0x3f
	.zero		1


	//   ....[21]....
        /*01d0*/ 	.word	0x0000b620
        /*01d4*/ 	.word	0x00000006
        /*01d8*/ 	.word	0x00000078
        /*01dc*/ 	.short	0x0101
        /*01de*/ 	.byte	0x3f
	.zero		1


	//   ....[22]....
        /*01e0*/ 	.word	0x0000bd50
        /*01e4*/ 	.word	0x00000007
        /*01e8*/ 	.word	0x00000000
        /*01ec*/ 	.short	0x010a
        /*01ee*/ 	.byte	0x3f
	.zero		1


	//   ....[23]....
        /*01f0*/ 	.word	0x0000bdd0
        /*01f4*/ 	.word	0x00000009
        /*01f8*/ 	.word	0x00000000
        /*01fc*/ 	.short	0x010a
        /*01fe*/ 	.byte	0x3f
	.zero		1


	//   ....[24]....
        /*0200*/ 	.word	0x0000be60
        /*0204*/ 	.word	0x00000006
        /*0208*/ 	.word	0x00000000
        /*020c*/ 	.short	0x010a
        /*020e*/ 	.byte	0x3f
	.zero		1


	//   ....[25]....
        /*0210*/ 	.word	0x0000bef0
        /*0214*/ 	.word	0x00000009
        /*0218*/ 	.word	0x00000000
        /*021c*/ 	.short	0x010a
        /*021e*/ 	.byte	0x3f
	.zero		1


	//   ....[26]....
        /*0220*/ 	.word	0x0000bf80
        /*0224*/ 	.word	0x00000006
        /*0228*/ 	.word	0x00000000
        /*022c*/ 	.short	0x010a
        /*022e*/ 	.byte	0x3f
	.zero		1


	//   ....[27]....
        /*0230*/ 	.word	0x0000c010
        /*0234*/ 	.word	0x00000003
        /*0238*/ 	.word	0x00000000
        /*023c*/ 	.short	0x010a
        /*023e*/ 	.byte	0x3f
	.zero		1


	//   ....[28]....
        /*0240*/ 	.word	0x0000c070
        /*0244*/ 	.word	0x00000003
        /*0248*/ 	.word	0x00000000
        /*024c*/ 	.short	0x010a
        /*024e*/ 	.byte	0x3f
	.zero		1


	//   ....[29]....
        /*0250*/ 	.word	0x0000c0d0
        /*0254*/ 	.word	0x00000004
        /*0258*/ 	.word	0x00000000
        /*025c*/ 	.short	0x010a
        /*025e*/ 	.byte	0x3f
	.zero		1


	//   ....[30]....
        /*0260*/ 	.word	0x0000c1a0
        /*0264*/ 	.word	0x0000000e
        /*0268*/ 	.word	0x00000030
        /*026c*/ 	.short	0x010a
        /*026e*/ 	.byte	0x3f
	.zero		1


	//   ....[31]....
        /*0270*/ 	.word	0x0000c270
        /*0274*/ 	.word	0x00000007
        /*0278*/ 	.word	0x00000000
        /*027c*/ 	.short	0x010a
        /*027e*/ 	.byte	0x3f
	.zero		1


	//   ....[32]....
        /*0280*/ 	.word	0x0000c2c0
        /*0284*/ 	.word	0x00000009
        /*0288*/ 	.word	0x00000000
        /*028c*/ 	.short	0x010a
        /*028e*/ 	.byte	0x3f
	.zero		1


	//   ....[33]....
        /*0290*/ 	.word	0x0000c310
        /*0294*/ 	.word	0x00000006
        /*0298*/ 	.word	0x00000000
        /*029c*/ 	.short	0x010a
        /*029e*/ 	.byte	0x3f
	.zero		1


	//   ....[34]....
        /*02a0*/ 	.word	0x0000c360
        /*02a4*/ 	.word	0x00000009
        /*02a8*/ 	.word	0x00000000
        /*02ac*/ 	.short	0x010a
        /*02ae*/ 	.byte	0x3f
	.zero		1


	//   ....[35]....
        /*02b0*/ 	.word	0x0000c3b0
        /*02b4*/ 	.word	0x00000006
        /*02b8*/ 	.word	0x00000000
        /*02bc*/ 	.short	0x010a
        /*02be*/ 	.byte	0x3f
	.zero		1


	//----- nvinfo : EIATTR_NUM_MBARRIERS
	.align		4
.L_35:
        /*02c0*/ 	.byte	0x03, 0x38
        /*02c2*/ 	.short	0x000e


	//----- nvinfo : EIATTR_EXIT_INSTR_OFFSETS
	.align		4
        /*02c4*/ 	.byte	0x04, 0x1c
        /*02c6*/ 	.short	(.L_37 - .L_36)


	//   ....[0]....
.L_36:
        /*02c8*/ 	.word	0x00000620


	//   ....[1]....
        /*02cc*/ 	.word	0x00000ee0


	//   ....[2]....
        /*02d0*/ 	.word	0x0000a910


	//   ....[3]....
        /*02d4*/ 	.word	0x0000af40


	//   ....[4]....
        /*02d8*/ 	.word	0x0000c060


	//----- nvinfo : EIATTR_MAX_THREADS
	.align		4
.L_37:
        /*02dc*/ 	.byte	0x04, 0x05
        /*02de*/ 	.short	(.L_39 - .L_38)
.L_38:
        /*02e0*/ 	.word	0x00000180
        /*02e4*/ 	.word	0x00000001
        /*02e8*/ 	.word	0x00000001


	//----- nvinfo : EIATTR_CRS_STACK_SIZE
	.align		4
.L_39:
        /*02ec*/ 	.byte	0x04, 0x1e
        /*02ee*/ 	.short	(.L_41 - .L_40)
.L_40:
        /*02f0*/ 	.word	0x00000000


	//----- nvinfo : EIATTR_CBANK_PARAM_SIZE
	.align		4
.L_41:
        /*02f4*/ 	.byte	0x03, 0x19
        /*02f6*/ 	.short	0x0470


	//----- nvinfo : EIATTR_PARAM_CBANK
	.align		4
        /*02f8*/ 	.byte	0x04, 0x0a
        /*02fa*/ 	.short	(.L_43 - .L_42)
	.align		4
.L_42:
        /*02fc*/ 	.word	index@(.nv.constant0._ZN7cutlass13device_kernelINS_4gemm6kernel13GemmUniversalIN4cute5tupleIJiiiiEEENS1_10collective13CollectiveMmaINS1_34MainloopSm90TmaGmmaWarpSpecializedILi6ENS5_IJNS4_1CILi1EEESB_SB_EEENS1_35KernelTmaWarpSpecializedCooperativeEEENS5_IJNSA_ILi256EEENSA_ILi128EEENSA_ILi32EEEEEENS_6half_tENS5_IJlSB_lEEESJ_SK_NS4_8TiledMMAINS4_8MMA_AtomIJNS4_4SM904GMMA26MMA_64x128x16_F32F16F16_SSILNSO_5MajorE0ELSQ_0ELNSO_7ScaleInE1ELSR_1EEEEEENS4_6LayoutINS5_IJNSA_ILi2EEESB_SB_EEENS5_IJSB_NSA_ILi0EEESX_EEEEENS5_IJNS4_10UnderscoreES10_S10_EEEEENS4_13SM90_TMA_LOADENS4_14ComposedLayoutINS4_7SwizzleILi2ELi4ELi3EEENS4_18smem_ptr_flag_bitsILi16EEENSU_INS5_IJNSA_ILi8EEESH_EEENS5_IJSH_SB_EEEEEEEvNS4_8identityES13_S1D_vS1E_EENS_8epilogue10collective6detail29Sm90TmaWarpSpecializedAdapterINS1H_15DefaultEpilogueISJ_SK_SK_NS1G_6thread17LinearCombinationISJ_Li1EffLNS1L_9ScaleType4KindE0ELNS_15FloatRoundStyleE2ESJ_EENS1_15EpilogueDefaultEEEEEvvEEEEvNT_6ParamsE)
        /*0300*/ 	.short	0x0210
        /*0302*/ 	.short	0x0470


	//----- nvinfo : EIATTR_SW_WAR
	.align		4
.L_43:
        /*0304*/ 	.byte	0x04, 0x36
        /*0306*/ 	.short	(.L_45 - .L_44)
.L_44:
        /*0308*/ 	.word	0x00000008
.L_45:


//--------------------- .nv.callgraph             --------------------------
	.section	.nv.callgraph,"",@"SHT_CUDA_CALLGRAPH"
	.align	4
	.sectionentsize	8
	.align		4
        /*0000*/ 	.word	0x00000000
	.align		4
        /*0004*/ 	.word	0xffffffff
	.align		4
        /*0008*/ 	.word	index@(_ZN7cutlass13device_kernelINS_4gemm6kernel13GemmUniversalIN4cute5tupleIJiiiiEEENS1_10collective13CollectiveMmaINS1_34MainloopSm90TmaGmmaWarpSpecializedILi6ENS5_IJNS4_1CILi1EEESB_SB_EEENS1_35KernelTmaWarpSpecializedCooperativeEEENS5_IJNSA_ILi256EEENSA_ILi128EEENSA_ILi32EEEEEENS_6half_tENS5_IJlSB_lEEESJ_SK_NS4_8TiledMMAINS4_8MMA_AtomIJNS4_4SM904GMMA26MMA_64x128x16_F32F16F16_SSILNSO_5MajorE0ELSQ_0ELNSO_7ScaleInE1ELSR_1EEEEEENS4_6LayoutINS5_IJNSA_ILi2EEESB_SB_EEENS5_IJSB_NSA_ILi0EEESX_EEEEENS5_IJNS4_10UnderscoreES10_S10_EEEEENS4_13SM90_TMA_LOADENS4_14ComposedLayoutINS4_7SwizzleILi2ELi4ELi3EEENS4_18smem_ptr_flag_bitsILi16EEENSU_INS5_IJNSA_ILi8EEESH_EEENS5_IJSH_SB_EEEEEEEvNS4_8identityES13_S1D_vS1E_EENS_8epilogue10collective6detail29Sm90TmaWarpSpecializedAdapterINS1H_15DefaultEpilogueISJ_SK_SK_NS1G_6thread17LinearCombinationISJ_Li1EffLNS1L_9ScaleType4KindE0ELNS_15FloatRoundStyleE2ESJ_EENS1_15EpilogueDefaultEEEEEvvEEEEvNT_6ParamsE)
	.align		4
        /*000c*/ 	.word	index@(__assertfail)
	.align		4
        /*0010*/ 	.word	0x00000000
	.align		4
        /*0014*/ 	.word	0xfffffffe
	.align		4
        /*0018*/ 	.word	0x00000000
	.align		4
        /*001c*/ 	.word	0xfffffffd
	.align		4
        /*0020*/ 	.word	0x00000000
	.align		4
        /*0024*/ 	.word	0xfffffffc


//--------------------- .nv.constant4             --------------------------
	.section	.nv.constant4,"a",@progbits
	.align	8
	.align		8
.nv.constant4:
        /*0000*/ 	.dword	__assertfail
	.align		8
        /*0008*/ 	.dword	__unnamed_1
	.align		8
        /*0010*/ 	.dword	_ZN40_INTERNAL_a6024e7a_4_k_cu_dd5c6fc1_263694cuda3std3__45__cpo5beginE
	.align		8
        /*0018*/ 	.dword	_ZN40_INTERNAL_a6024e7a_4_k_cu_dd5c6fc1_263694cuda3std3__45__cpo3endE
	.align		8
        /*0020*/ 	.dword	_ZN40_INTERNAL_a6024e7a_4_k_cu_dd5c6fc1_263694cuda3std3__45__cpo6cbeginE
	.align		8
        /*0028*/ 	.dword	_ZN40_INTERNAL_a6024e7a_4_k_cu_dd5c6fc1_263694cuda3std3__45__cpo4cendE
	.align		8
        /*0030*/ 	.dword	_ZN40_INTERNAL_a6024e7a_4_k_cu_dd5c6fc1_263694cuda3std3__442_GLOBAL__N__a6024e7a_4_k_cu_dd5c6fc1_263696ignoreE
	.align		8
        /*0038*/ 	.dword	_ZN40_INTERNAL_a6024e7a_4_k_cu_dd5c6fc1_263694cuda3std3__419piecewise_constructE
	.align		8
        /*0040*/ 	.dword	_ZN40_INTERNAL_a6024e7a_4_k_cu_dd5c6fc1_263694cuda3std3__48in_placeE
	.align		8
        /*0048*/ 	.dword	_ZN40_INTERNAL_a6024e7a_4_k_cu_dd5c6fc1_263694cuda3std6ranges3__45__cpo4swapE
	.align		8
        /*0050*/ 	.dword	_ZN40_INTERNAL_a6024e7a_4_k_cu_dd5c6fc1_263694cuda3std6ranges3__45__cpo9iter_moveE
	.align		8
        /*0058*/ 	.dword	_ZN40_INTERNAL_a6024e7a_4_k_cu_dd5c6fc1_263694cute7productE
	.align		8
        /*0060*/ 	.dword	_ZN40_INTERNAL_a6024e7a_4_k_cu_dd5c6fc1_263694cute1_E
	.align		8
        /*0068*/ 	.dword	$str$22
	.align		8
        /*0070*/ 	.dword	$str$23


//--------------------- .text._ZN7cutlass13device_kernelINS_4gemm6kernel13GemmUniversalIN4cute5tupleIJiiiiEEENS1_10collective13CollectiveMmaINS1_34MainloopSm90TmaGmmaWarpSpecializedILi6ENS5_IJNS4_1CILi1EEESB_SB_EEENS1_35KernelTmaWarpSpecializedCooperativeEEENS5_IJNSA_ILi256EEENSA_ILi128EEENSA_ILi32EEEEEENS_6half_tENS5_IJlSB_lEEESJ_SK_NS4_8TiledMMAINS4_8MMA_AtomIJNS4_4SM904GMMA26MMA_64x128x16_F32F16F16_SSILNSO_5MajorE0ELSQ_0ELNSO_7ScaleInE1ELSR_1EEEEEENS4_6LayoutINS5_IJNSA_ILi2EEESB_SB_EEENS5_IJSB_NSA_ILi0EEESX_EEEEENS5_IJNS4_10UnderscoreES10_S10_EEEEENS4_13SM90_TMA_LOADENS4_14ComposedLayoutINS4_7SwizzleILi2ELi4ELi3EEENS4_18smem_ptr_flag_bitsILi16EEENSU_INS5_IJNSA_ILi8EEESH_EEENS5_IJSH_SB_EEEEEEEvNS4_8identityES13_S1D_vS1E_EENS_8epilogue10collective6detail29Sm90TmaWarpSpecializedAdapterINS1H_15DefaultEpilogueISJ_SK_SK_NS1G_6thread17LinearCombinationISJ_Li1EffLNS1L_9ScaleType4KindE0ELNS_15FloatRoundStyleE2ESJ_EENS1_15EpilogueDefaultEEEEEvvEEEEvNT_6ParamsE --------------------------
	.section	.text._ZN7cutlass13device_kernelINS_4gemm6kernel13GemmUniversalIN4cute5tupleIJiiiiEEENS1_10collective13CollectiveMmaINS1_34MainloopSm90TmaGmmaWarpSpecializedILi6ENS5_IJNS4_1CILi1EEESB_SB_EEENS1_35KernelTmaWarpSpecializedCooperativeEEENS5_IJNSA_ILi256EEENSA_ILi128EEENSA_ILi32EEEEEENS_6half_tENS5_IJlSB_lEEESJ_SK_NS4_8TiledMMAINS4_8MMA_AtomIJNS4_4SM904GMMA26MMA_64x128x16_F32F16F16_SSILNSO_5MajorE0ELSQ_0ELNSO_7ScaleInE1ELSR_1EEEEEENS4_6LayoutINS5_IJNSA_ILi2EEESB_SB_EEENS5_IJSB_NSA_ILi0EEESX_EEEEENS5_IJNS4_10UnderscoreES10_S10_EEEEENS4_13SM90_TMA_LOADENS4_14ComposedLayoutINS4_7SwizzleILi2ELi4ELi3EEENS4_18smem_ptr_flag_bitsILi16EEENSU_INS5_IJNSA_ILi8EEESH_EEENS5_IJSH_SB_EEEEEEEvNS4_8identityES13_S1D_vS1E_EENS_8epilogue10collective6detail29Sm90TmaWarpSpecializedAdapterINS1H_15DefaultEpilogueISJ_SK_SK_NS1G_6thread17LinearCombinationISJ_Li1EffLNS1L_9ScaleType4KindE0ELNS_15FloatRoundStyleE2ESJ_EENS1_15EpilogueDefaultEEEEEvvEEEEvNT_6ParamsE,"ax",@progbits
	.align	128
.text._ZN7cutlass13device_kernelINS_4gemm6kernel13GemmUniversalIN4cute5tupleIJiiiiEEENS1_10collective13CollectiveMmaINS1_34MainloopSm90TmaGmmaWarpSpecializedILi6ENS5_IJNS4_1CILi1EEESB_SB_EEENS1_35KernelTmaWarpSpecializedCooperativeEEENS5_IJNSA_ILi256EEENSA_ILi128EEENSA_ILi32EEEEEENS_6half_tENS5_IJlSB_lEEESJ_SK_NS4_8TiledMMAINS4_8MMA_AtomIJNS4_4SM904GMMA26MMA_64x128x16_F32F16F16_SSILNSO_5MajorE0ELSQ_0ELNSO_7ScaleInE1ELSR_1EEEEEENS4_6LayoutINS5_IJNSA_ILi2EEESB_SB_EEENS5_IJSB_NSA_ILi0EEESX_EEEEENS5_IJNS4_10UnderscoreES10_S10_EEEEENS4_13SM90_TMA_LOADENS4_14ComposedLayoutINS4_7SwizzleILi2ELi4ELi3EEENS4_18smem_ptr_flag_bitsILi16EEENSU_INS5_IJNSA_ILi8EEESH_EEENS5_IJSH_SB_EEEEEEEvNS4_8identityES13_S1D_vS1E_EENS_8epilogue10collective6detail29Sm90TmaWarpSpecializedAdapterINS1H_15DefaultEpilogueISJ_SK_SK_NS1G_6thread17LinearCombinationISJ_Li1EffLNS1L_9ScaleType4KindE0ELNS_15FloatRoundStyleE2ESJ_EENS1_15EpilogueDefaultEEEEEvvEEEEvNT_6ParamsE:
        .type           _ZN7cutlass13device_kernelINS_4gemm6kernel13GemmUniversalIN4cute5tupleIJiiiiEEENS1_10collective13CollectiveMmaINS1_34MainloopSm90TmaGmmaWarpSpecializedILi6ENS5_IJNS4_1CILi1EEESB_SB_EEENS1_35KernelTmaWarpSpecializedCooperativeEEENS5_IJNSA_ILi256EEENSA_ILi128EEENSA_ILi32EEEEEENS_6half_tENS5_IJlSB_lEEESJ_SK_NS4_8TiledMMAINS4_8MMA_AtomIJNS4_4SM904GMMA26MMA_64x128x16_F32F16F16_SSILNSO_5MajorE0ELSQ_0ELNSO_7ScaleInE1ELSR_1EEEEEENS4_6LayoutINS5_IJNSA_ILi2EEESB_SB_EEENS5_IJSB_NSA_ILi0EEESX_EEEEENS5_IJNS4_10UnderscoreES10_S10_EEEEENS4_13SM90_TMA_LOADENS4_14ComposedLayoutINS4_7SwizzleILi2ELi4ELi3EEENS4_18smem_ptr_flag_bitsILi16EEENSU_INS5_IJNSA_ILi8EEESH_EEENS5_IJSH_SB_EEEEEEEvNS4_8identityES13_S1D_vS1E_EENS_8epilogue10collective6detail29Sm90TmaWarpSpecializedAdapterINS1H_15DefaultEpilogueISJ_SK_SK_NS1G_6thread17LinearCombinationISJ_Li1EffLNS1L_9ScaleType4KindE0ELNS_15FloatRoundStyleE2ESJ_EENS1_15EpilogueDefaultEEEEEvvEEEEvNT_6ParamsE,@function
        .size           _ZN7cutlass13device_kernelINS_4gemm6kernel13GemmUniversalIN4cute5tupleIJiiiiEEENS1_10collective13CollectiveMmaINS1_34MainloopSm90TmaGmmaWarpSpecializedILi6ENS5_IJNS4_1CILi1EEESB_SB_EEENS1_35KernelTmaWarpSpecializedCooperativeEEENS5_IJNSA_ILi256EEENSA_ILi128EEENSA_ILi32EEEEEENS_6half_tENS5_IJlSB_lEEESJ_SK_NS4_8TiledMMAINS4_8MMA_AtomIJNS4_4SM904GMMA26MMA_64x128x16_F32F16F16_SSILNSO_5MajorE0ELSQ_0ELNSO_7ScaleInE1ELSR_1EEEEEENS4_6LayoutINS5_IJNSA_ILi2EEESB_SB_EEENS5_IJSB_NSA_ILi0EEESX_EEEEENS5_IJNS4_10UnderscoreES10_S10_EEEEENS4_13SM90_TMA_LOADENS4_14ComposedLayoutINS4_7SwizzleILi2ELi4ELi3EEENS4_18smem_ptr_flag_bitsILi16EEENSU_INS5_IJNSA_ILi8EEESH_EEENS5_IJSH_SB_EEEEEEEvNS4_8identityES13_S1D_vS1E_EENS_8epilogue10collective6detail29Sm90TmaWarpSpecializedAdapterINS1H_15DefaultEpilogueISJ_SK_SK_NS1G_6thread17LinearCombinationISJ_Li1EffLNS1L_9ScaleType4KindE0ELNS_15FloatRoundStyleE2ESJ_EENS1_15EpilogueDefaultEEEEEvvEEEEvNT_6ParamsE,(.L_x_324 - _ZN7cutlass13device_kernelINS_4gemm6kernel13GemmUniversalIN4cute5tupleIJiiiiEEENS1_10collective13CollectiveMmaINS1_34MainloopSm90TmaGmmaWarpSpecializedILi6ENS5_IJNS4_1CILi1EEESB_SB_EEENS1_35KernelTmaWarpSpecializedCooperativeEEENS5_IJNSA_ILi256EEENSA_ILi128EEENSA_ILi32EEEEEENS_6half_tENS5_IJlSB_lEEESJ_SK_NS4_8TiledMMAINS4_8MMA_AtomIJNS4_4SM904GMMA26MMA_64x128x16_F32F16F16_SSILNSO_5MajorE0ELSQ_0ELNSO_7ScaleInE1ELSR_1EEEEEENS4_6LayoutINS5_IJNSA_ILi2EEESB_SB_EEENS5_IJSB_NSA_ILi0EEESX_EEEEENS5_IJNS4_10UnderscoreES10_S10_EEEEENS4_13SM90_TMA_LOADENS4_14ComposedLayoutINS4_7SwizzleILi2ELi4ELi3EEENS4_18smem_ptr_flag_bitsILi16EEENSU_INS5_IJNSA_ILi8EEESH_EEENS5_IJSH_SB_EEEEEEEvNS4_8identityES13_S1D_vS1E_EENS_8epilogue10collective6detail29Sm90TmaWarpSpecializedAdapterINS1H_15DefaultEpilogueISJ_SK_SK_NS1G_6thread17LinearCombinationISJ_Li1EffLNS1L_9ScaleType4KindE0ELNS_15FloatRoundStyleE2ESJ_EENS1_15EpilogueDefaultEEEEEvvEEEEvNT_6ParamsE)
        .other          _ZN7cutlass13device_kernelINS_4gemm6kernel13GemmUniversalIN4cute5tupleIJiiiiEEENS1_10collective13CollectiveMmaINS1_34MainloopSm90TmaGmmaWarpSpecializedILi6ENS5_IJNS4_1CILi1EEESB_SB_EEENS1_35KernelTmaWarpSpecializedCooperativeEEENS5_IJNSA_ILi256EEENSA_ILi128EEENSA_ILi32EEEEEENS_6half_tENS5_IJlSB_lEEESJ_SK_NS4_8TiledMMAINS4_8MMA_AtomIJNS4_4SM904GMMA26MMA_64x128x16_F32F16F16_SSILNSO_5MajorE0ELSQ_0ELNSO_7ScaleInE1ELSR_1EEEEEENS4_6LayoutINS5_IJNSA_ILi2EEESB_SB_EEENS5_IJSB_NSA_ILi0EEESX_EEEEENS5_IJNS4_10UnderscoreES10_S10_EEEEENS4_13SM90_TMA_LOADENS4_14ComposedLayoutINS4_7SwizzleILi2ELi4ELi3EEENS4_18smem_ptr_flag_bitsILi16EEENSU_INS5_IJNSA_ILi8EEESH_EEENS5_IJSH_SB_EEEEEEEvNS4_8identityES13_S1D_vS1E_EENS_8epilogue10collective6detail29Sm90TmaWarpSpecializedAdapterINS1H_15DefaultEpilogueISJ_SK_SK_NS1G_6thread17LinearCombinationISJ_Li1EffLNS1L_9ScaleType4KindE0ELNS_15FloatRoundStyleE2ESJ_EENS1_15EpilogueDefaultEEEEEvvEEEEvNT_6ParamsE,@"STO_CUDA_ENTRY STV_DEFAULT"
_ZN7cutlass13device_kernelINS_4gemm6kernel13GemmUniversalIN4cute5tupleIJiiiiEEENS1_10collective13CollectiveMmaINS1_34MainloopSm90TmaGmmaWarpSpecializedILi6ENS5_IJNS4_1CILi1EEESB_SB_EEENS1_35KernelTmaWarpSpecializedCooperativeEEENS5_IJNSA_ILi256EEENSA_ILi128EEENSA_ILi32EEEEEENS_6half_tENS5_IJlSB_lEEESJ_SK_NS4_8TiledMMAINS4_8MMA_AtomIJNS4_4SM904GMMA26MMA_64x128x16_F32F16F16_SSILNSO_5MajorE0ELSQ_0ELNSO_7ScaleInE1ELSR_1EEEEEENS4_6LayoutINS5_IJNSA_ILi2EEESB_SB_EEENS5_IJSB_NSA_ILi0EEESX_EEEEENS5_IJNS4_10UnderscoreES10_S10_EEEEENS4_13SM90_TMA_LOADENS4_14ComposedLayoutINS4_7SwizzleILi2ELi4ELi3EEENS4_18smem_ptr_flag_bitsILi16EEENSU_INS5_IJNSA_ILi8EEESH_EEENS5_IJSH_SB_EEEEEEEvNS4_8identityES13_S1D_vS1E_EENS_8epilogue10collective6detail29Sm90TmaWarpSpecializedAdapterINS1H_15DefaultEpilogueISJ_SK_SK_NS1G_6thread17LinearCombinationISJ_Li1EffLNS1L_9ScaleType4KindE0ELNS_15FloatRoundStyleE2ESJ_EENS1_15EpilogueDefaultEEEEEvvEEEEvNT_6ParamsE:
[----:B------:R-:W0:Y:S01]  /*0000*/  LDC R1, c[0x0][0x28] ;  /* 0x00000a00ff017b82 */ /* 0x000e220000000800 */
[----:B------:R-:W1:Y:S01]  /*0010*/  S2R R18, SR_TID.X ;  /* 0x0000000000127919 */ /* 0x000e620000002100 */
[----:B------:R-:W-:Y:S01]  /*0020*/  ELECT P0, URZ, PT ;  /* 0x00000000003f782f */ /* 0x000fe20003800000 */
[----:B------:R-:W-:Y:S01]  /*0030*/  BSSY B0, `(.L_x_0) ;  /* 0x000000f000007945 */ /* 0x000fe20003800000 */
[--C-:B-1----:R-:W-:Y:S02]  /*0040*/  SHF.R.U32.HI R0, RZ, 0x5, R18.reuse ;  /* 0x00000005ff007819 */ /* 0x102fe40000011612 */
[----:B------:R-:W-:-:S03]  /*0050*/  SHF.R.U32.HI R22, RZ, 0x7, R18 ;  /* 0x00000007ff167819 */ /* 0x000fc60000011612 */
[----:B------:R-:W1:Y:S04]  /*0060*/  SHFL.IDX PT, R5, R0, RZ, 0x1f ;  /* 0x00001fff00057589 */ /* 0x000e6800000e0000 */
[----:B------:R2:W3:Y:S01]  /*0070*/  SHFL.IDX PT, R8, R22, RZ, 0x1f ;  /* 0x00001fff16087589 */ /* 0x0004e200000e0000 */
[----:B-1----:R-:W-:-:S13]  /*0080*/  ISETP.NE.OR P0, PT, R5, RZ, !P0 ;  /* 0x000000ff0500720c */ /* 0x002fda0004705670 */
[----:B0-23--:R-:W-:Y:S05]  /*0090*/  @P0 BRA `(.L_x_1) ;  /* 0x0000000000200947 */ /* 0x00dfea0003800000 */
[----:B------:R-:W-:Y:S02]  /*00a0*/  ULDC.64 UR4, c[0x0][0x198] ;  /* 0x0000660000047ab9 */ /* 0x000fe40000000a00 */
[----:B------:R-:W-:Y:S02]  /*00b0*/  UIADD3 UR6, UP0, UR4, 0xf0, URZ ;  /* 0x000000f004067890 */ /* 0x000fe4000ff1e03f */
[----:B------:R-:W-:Y:S02]  /*00c0*/  UIADD3 UR4, UP1, UR4, 0x1f0, URZ ;  /* 0x000001f004047890 */ /* 0x000fe4000ff3e03f */
[----:B------:R-:W-:Y:S02]  /*00d0*/  UIADD3.X UR7, URZ, UR5, URZ, UP0, !UPT ;  /* 0x000000053f077290 */ /* 0x000fe400087fe43f */
[----:B------:R-:W-:-:S07]  /*00e0*/  UIADD3.X UR5, URZ, UR5, URZ, UP1, !UPT ;  /* 0x000000053f057290 */ /* 0x000fce0008ffe43f */
[----:B------:R0:W-:Y:S02]  /*00f0*/  UTMACCTL.PF [UR6] ;  /* 0x00000000060079b9 */ /* 0x0001e40008040000 */
[----:B------:R0:W-:Y:S02]  /*0100*/  UTMACCTL.PF [UR4] ;  /* 0x00000000040079b9 */ /* 0x0001e40008040000 */
[----:B0-----:R-:W-:Y:S01]  /*0110*/  NOP ;  /* 0x0000000000007918 */ /* 0x001fe20000000000 */
.L_x_1:
[----:B------:R-:W-:Y:S05]  /*0120*/  BSYNC B0 ;  /* 0x0000000000007941 */ /* 0x000fea0003800000 */
.L_x_0:
[----:B------:R-:W0:Y:S02]  /*0130*/  SHFL.IDX PT, R2, R0, RZ, 0x1f ;  /* 0x00001fff00027589 */ /* 0x000e2400000e0000 */
[----:B0-----:R-:W-:-:S13]  /*0140*/  ISETP.NE.AND P0, PT, R2, RZ, PT ;  /* 0x000000ff0200720c */ /* 0x001fda0003f05270 */
[----:B------:R-:W-:Y:S05]  /*0150*/  @P0 BRA `(.L_x_2) ;  /* 0x0000000000680947 */ /* 0x000fea0003800000 */
[----:B------:R-:W0:Y:S01]  /*0160*/  S2UR UR8, SR_CgaCtaId ;  /* 0x00000000000879c3 */ /* 0x000e220000008800 */
[----:B------:R-:W-:Y:S01]  /*0170*/  UMOV UR4, 0x400 ;  /* 0x0000040000047882 */ /* 0x000fe20000000000 */
[----:B------:R-:W-:Y:S01]  /*0180*/  UMOV UR5, 0x1 ;  /* 0x0000000100057882 */ /* 0x000fe20000000000 */
[----:B------:R-:W-:Y:S01]  /*0190*/  UMOV UR6, 0x100 ;  /* 0x0000010000067882 */ /* 0x000fe20000000000 */
[----:B------:R-:W-:Y:S01]  /*01a0*/  ELECT P0, URZ, PT ;  /* 0x00000000003f782f */ /* 0x000fe20003800000 */
[----:B------:R-:W-:-:S04]  /*01b0*/  UIADD3 UR6, -UR6, 0x100000, URZ ;  /* 0x0010000006067890 */ /* 0x000fc8000fffe13f */
[----:B------:R-:W-:Y:S02]  /*01c0*/  USHF.L.U32 UR7, UR6, 0xb, URZ ;  /* 0x0000000b06077899 */ /* 0x000fe4000800063f */
[----:B------:R-:W-:Y:S02]  /*01d0*/  USHF.L.U32 UR6, UR6, 0x1, URZ ;  /* 0x0000000106067899 */ /* 0x000fe4000800063f */
[----:B0-----:R-:W-:Y:S02]  /*01e0*/  ULEA UR8, UR8, UR4, 0x18 ;  /* 0x0000000408087291 */ /* 0x001fe4000f8ec03f */
[----:B------:R-:W-:-:S04]  /*01f0*/  UIADD3 UR4, -UR5, 0x100000, URZ ;  /* 0x0010000005047890 */ /* 0x000fc8000fffe13f */
[----:B------:R-:W-:Y:S02]  /*0200*/  USHF.L.U32 UR5, UR4, 0xb, URZ ;  /* 0x0000000b04057899 */ /* 0x000fe4000800063f */
[----:B------:R-:W-:Y:S01]  /*0210*/  USHF.L.U32 UR4, UR4, 0x1, URZ ;  /* 0x0000000104047899 */ /* 0x000fe2000800063f */
[----:B------:R-:W0:Y:S11]  /*0220*/  FENCE.VIEW.ASYNC.S ;  /* 0x00000000000073c6 */ /* 0x000e360000000000 */
[----:B0-----:R0:W1:Y:S01]  /*0230*/  SYNCS.EXCH.64 URZ, [UR8], UR4 ;  /* 0x00000004083f75b2 */ /* 0x0010620008000100 */
[----:B------:R0:W2:Y:S01]  /*0240*/  SYNCS.EXCH.64 URZ, [UR8+0x30], UR6 ;  /* 0x00003006083f75b2 */ /* 0x0000a20008000100 */
[----:B------:R0:W3:Y:S01]  /*0250*/  SYNCS.EXCH.64 URZ, [UR8+0x8], UR4 ;  /* 0x00000804083f75b2 */ /* 0x0000e20008000100 */
[----:B------:R0:W4:Y:S01]  /*0260*/  SYNCS.EXCH.64 URZ, [UR8+0x38], UR6 ;  /* 0x00003806083f75b2 */ /* 0x0001220008000100 */
[----:B------:R0:W0:Y:S01]  /*0270*/  SYNCS.EXCH.64 URZ, [UR8+0x10], UR4 ;  /* 0x00001004083f75b2 */ /* 0x0000220008000100 */
[----:B------:R0:W0:Y:S01]  /*0280*/  SYNCS.EXCH.64 URZ, [UR8+0x40], UR6 ;  /* 0x00004006083f75b2 */ /* 0x0000220008000100 */
[----:B------:R0:W0:Y:S01]  /*0290*/  SYNCS.EXCH.64 URZ, [UR8+0x18], UR4 ;  /* 0x00001804083f75b2 */ /* 0x0000220008000100 */
[----:B------:R0:W0:Y:S01]  /*02a0*/  SYNCS.EXCH.64 URZ, [UR8+0x48], UR6 ;  /* 0x00004806083f75b2 */ /* 0x0000220008000100 */
[----:B------:R0:W0:Y:S01]  /*02b0*/  SYNCS.EXCH.64 URZ, [UR8+0x20], UR4 ;  /* 0x00002004083f75b2 */ /* 0x0000220008000100 */
[----:B------:R0:W0:Y:S01]  /*02c0*/  SYNCS.EXCH.64 URZ, [UR8+0x50], UR6 ;  /* 0x00005006083f75b2 */ /* 0x0000220008000100 */
[----:B------:R0:W0:Y:S01]  /*02d0*/  SYNCS.EXCH.64 URZ, [UR8+0x28], UR4 ;  /* 0x00002804083f75b2 */ /* 0x0000220008000100 */
[----:B------:R0:W0:Y:S01]  /*02e0*/  SYNCS.EXCH.64 URZ, [UR8+0x58], UR6 ;  /* 0x00005806083f75b2 */ /* 0x0000220008000100 */
[----:B------:R-:W-:Y:S01]  /*02f0*/  NOP ;  /* 0x0000000000007918 */ /* 0x000fe20000000000 */
.L_x_2:
[----:B------:R-:W5:Y:S01]  /*0300*/  SHFL.IDX PT, R0, R0, RZ, 0x1f ;  /* 0x00001fff00007589 */ /* 0x000f6200000e0000 */
[----:B------:R-:W1:Y:S01]  /*0310*/  LDC R2, c[0x0][0x65c] ;  /* 0x00019700ff027b82 */ /* 0x000e620000000800 */
[----:B------:R-:W-:Y:S02]  /*0320*/  ELECT P0, URZ, PT ;  /* 0x00000000003f782f */ /* 0x000fe40003800000 */
[----:B------:R-:W-:Y:S01]  /*0330*/  SHF.R.S32.HI R6, RZ, 0x1f, R5 ;  /* 0x0000001fff067819 */ /* 0x000fe20000011405 */
[----:B------:R-:W2:Y:S01]  /*0340*/  S2R R3, SR_CTAID.Y ;  /* 0x0000000000037919 */ /* 0x000ea20000002600 */
[----:B0-----:R-:W-:Y:S01]  /*0350*/  UMOV UR4, 0x20 ;  /* 0x0000002000047882 */ /* 0x001fe20000000000 */
[----:B------:R-:W-:Y:S01]  /*0360*/  ISETP.NE.AND P2, PT, R8, RZ, PT ;  /* 0x000000ff0800720c */ /* 0x000fe20003f45270 */
[----:B------:R-:W-:Y:S01]  /*0370*/  NOP ;  /* 0x0000000000007918 */ /* 0x000fe20000000000 */
[----:B------:R-:W0:Y:S01]  /*0380*/  S2R R4, SR_CTAID.X ;  /* 0x0000000000047919 */ /* 0x000e220000002500 */
[----:B------:R-:W-:Y:S01]  /*0390*/  LEA.HI R6, R6, R5, RZ, 0x2 ;  /* 0x0000000506067211 */ /* 0x000fe200078f10ff */
[----:B------:R-:W-:Y:S01]  /*03a0*/  NOP ;  /* 0x0000000000007918 */ /* 0x000fe20000000000 */
[----:B-----5:R-:W-:-:S02]  /*03b0*/  ISETP.NE.OR P0, PT, R0, RZ, !P0 ;  /* 0x000000ff0000720c */ /* 0x020fc40004705670 */
[----:B-1----:R-:W-:-:S04]  /*03c0*/  ISETP.NE.AND P3, PT, R2, 0x1, PT ;  /* 0x000000010200780c */ /* 0x002fc80003f65270 */
[----:B------:R-:W-:Y:S02]  /*03d0*/  P2R R0, PR, RZ, 0x8 ;  /* 0x00000008ff007803 */ /* 0x000fe40000000000 */
[----:B------:R-:W-:-:S05]  /*03e0*/  LOP3.LUT R0, R6, 0xfffffffc, RZ, 0xc0, !PT ;  /* 0xfffffffc06007812 */ /* 0x000fca00078ec0ff */
[----:B------:R-:W-:Y:S01]  /*03f0*/  VOTEU.ALL UP0, P0 ;  /* 0x00000000003f7886 */ /* 0x000fe20000000000 */
[----:B------:R-:W-:Y:S01]  /*0400*/  IMAD.IADD R0, R5, 0x1, -R0 ;  /* 0x0000000105007824 */ /* 0x000fe200078e0a00 */
[----:B------:R-:W0:Y:S01]  /*0410*/  @P3 LDC R17, c[0x0][0x10] ;  /* 0x00000400ff113b82 */ /* 0x000e220000000800 */
[----:B------:R-:W-:Y:S01]  /*0420*/  VOTEU.ALL UP1, P0 ;  /* 0x00000000003f7886 */ /* 0x000fe20000020000 */
[----:B--2---:R-:W-:Y:S01]  /*0430*/  @P3 IMAD.MOV.U32 R6, RZ, RZ, R3 ;  /* 0x000000ffff063224 */ /* 0x004fe200078e0003 */
[----:B------:R-:W-:Y:S01]  /*0440*/  @!UP0 UMOV UR6, 0x400 ;  /* 0x0000040000068882 */ /* 0x000fe20000000000 */
[----:B------:R-:W-:-:S04]  /*0450*/  @!UP0 UIADD3 UR4, -UR4, 0x100000, URZ ;  /* 0x0010000004048890 */ /* 0x000fc8000fffe13f */
[----:B------:R-:W-:Y:S02]  /*0460*/  @!UP0 USHF.L.U32 UR5, UR4, 0xb, URZ ;  /* 0x0000000b04058899 */ /* 0x000fe4000800063f */
[----:B------:R-:W-:Y:S01]  /*0470*/  @!UP0 USHF.L.U32 UR4, UR4, 0x1, URZ ;  /* 0x0000000104048899 */ /* 0x000fe2000800063f */
[----:B------:R-:W-:Y:S02]  /*0480*/  @P3 IMAD.MOV.U32 R7, RZ, RZ, RZ ;  /* 0x000000ffff073224 */ /* 0x000fe400078e00ff */
[----:B------:R-:W-:Y:S01]  /*0490*/  IMAD.MOV.U32 R5, RZ, RZ, RZ ;  /* 0x000000ffff057224 */ /* 0x000fe200078e00ff */
[----:B------:R-:W1:Y:S01]  /*04a0*/  @!UP0 S2UR UR7, SR_CgaCtaId ;  /* 0x00000000000789c3 */ /* 0x000e620000008800 */
[----:B------:R-:W-:-:S07]  /*04b0*/  @P3 IMAD.MOV.U32 R11, RZ, RZ, RZ ;  /* 0x000000ffff0b3224 */ /* 0x000fce00078e00ff */
[----:B------:R-:W2:Y:S01]  /*04c0*/  @!P3 LDC R9, c[0x0][0xc] ;  /* 0x00000300ff09bb82 */ /* 0x000ea20000000800 */
[----:B0-----:R-:W-:-:S04]  /*04d0*/  @P3 IMAD.WIDE.U32 R16, R4, R17, R6 ;  /* 0x0000001104103225 */ /* 0x001fc800078e0006 */
[----:B------:R-:W-:Y:S01]  /*04e0*/  @P3 IMAD.IADD R17, R17, 0x1, R11 ;  /* 0x0000000111113824 */ /* 0x000fe200078e020b */
[----:B-1----:R-:W-:Y:S01]  /*04f0*/  @!UP0 ULEA UR6, UR7, UR6, 0x18 ;  /* 0x0000000607068291 */ /* 0x002fe2000f8ec03f */
[----:B------:R-:W-:Y:S01]  /*0500*/  VOTEU.ALL UP0, P0 ;  /* 0x00000000003f7886 */ /* 0x000fe20000000000 */
[----:B------:R-:W-:-:S04]  /*0510*/  ISETP.NE.AND P0, PT, R0, 0x3, PT ;  /* 0x000000030000780c */ /* 0x000fc80003f05270 */
[----:B------:R-:W-:Y:S01]  /*0520*/  ISETP.EQ.OR P0, PT, R0, RZ, !P0 ;  /* 0x000000ff0000720c */ /* 0x000fe20004702670 */
[----:B--2---:R-:W-:-:S03]  /*0530*/  @!P3 IMAD.WIDE.U32 R6, R9, R3, R4 ;  /* 0x000000030906b225 */ /* 0x004fc600078e0004 */
[C---:B------:R-:W-:Y:S01]  /*0540*/  ISETP.EQ.AND P0, PT, R8.reuse, RZ, P0 ;  /* 0x000000ff0800720c */ /* 0x040fe20000702270 */
[----:B------:R-:W-:Y:S01]  /*0550*/  VIADD R8, R8, 0xffffffff ;  /* 0xffffffff08087836 */ /* 0x000fe20000000000 */
[----:B------:R-:W0:Y:S02]  /*0560*/  FENCE.VIEW.ASYNC.S ;  /* 0x00000000000073c6 */ /* 0x000e240000000000 */
[----:B0-----:R0:W3:Y:S01]  /*0570*/  @!UP0 SYNCS.EXCH.64 URZ, [UR6+0x70], UR4 ;  /* 0x00007004063f85b2 */ /* 0x0010e20008000100 */
[----:B------:R-:W-:Y:S01]  /*0580*/  @!P3 MOV R16, R6 ;  /* 0x000000060010b202 */ /* 0x000fe20000000f00 */
[----:B------:R-:W-:Y:S01]  /*0590*/  @!P3 IMAD.MOV.U32 R17, RZ, RZ, R7 ;  /* 0x000000ffff11b224 */ /* 0x000fe200078e0007 */
[----:B------:R-:W-:Y:S02]  /*05a0*/  SEL R19, RZ, 0x1, !P0 ;  /* 0x00000001ff137807 */ /* 0x000fe40004000000 */
[----:B------:R-:W-:-:S04]  /*05b0*/  ISETP.GE.U32.AND P1, PT, R8, 0x2, PT ;  /* 0x000000020800780c */ /* 0x000fc80003f26070 */
[----:B------:R-:W-:Y:S01]  /*05c0*/  SEL R19, R19, 0x2, P1 ;  /* 0x0000000213137807 */ /* 0x000fe20000800000 */
[----:B------:R0:W3:Y:S01]  /*05d0*/  @!UP1 SYNCS.EXCH.64 URZ, [UR6+0x78], UR4 ;  /* 0x00007804063f95b2 */ /* 0x0000e20008000100 */
[----:B------:R-:W-:Y:S01]  /*05e0*/  NOP ;  /* 0x0000000000007918 */ /* 0x000fe20000000000 */
[----:B---34-:R-:W-:Y:S06]  /*05f0*/  BAR.SYNC.DEFER_BLOCKING 0x0 ;  /* 0x0000000000007b1d */ /* 0x018fec0000010000 */
[----:B------:R-:W-:Y:S05]  /*0600*/  @!P2 BRA `(.L_x_3) ;  /* 0x000000a000c4a947 */ /* 0x000fea0003800000 */
[----:B------:R-:W-:-:S13]  /*0610*/  ISETP.GT.U32.AND P0, PT, R8, 0x1, PT ;  /* 0x000000010800780c */ /* 0x000fda0003f04070 */
[----:B0-----:R-:W-:Y:S05]  /*0620*/  @P0 EXIT ;  /* 0x000000000000094d */ /* 0x001fea0003800000 */
[----:B------:R-:W-:Y:S01]  /*0630*/  ULDC.64 UR4, c[0x0][0x650] ;  /* 0x0001940000047ab9 */ /* 0x000fe20000000a00 */
[----:B------:R-:W-:Y:S01]  /*0640*/  PRMT R0, RZ, 0x7610, R0 ;  /* 0x00007610ff007816 */ /* 0x000fe20000000000 */
[----:B------:R-:W-:Y:S01]  /*0650*/  IMAD.MOV.U32 R152, RZ, RZ, -0x1 ;  /* 0xffffffffff987424 */ /* 0x000fe200078e00ff */
[----:B------:R-:W-:Y:S01]  /*0660*/  ISETP.GE.U32.AND P0, PT, R16, UR4, PT ;  /* 0x0000000410007c0c */ /* 0x000fe2000bf06070 */
[----:B------:R-:W-:Y:S02]  /*0670*/  IMAD.MOV.U32 R153, RZ, RZ, -0x1 ;  /* 0xffffffffff997424 */ /* 0x000fe400078e00ff */
[----:B------:R-:W-:Y:S01]  /*0680*/  IMAD.MOV.U32 R23, RZ, RZ, -0x1 ;  /* 0xffffffffff177424 */ /* 0x000fe200078e00ff */
[----:B------:R-:W-:-:S13]  /*0690*/  ISETP.GE.U32.AND.EX P0, PT, R17, UR5, PT, P0 ;  /* 0x0000000511007c0c */ /* 0x000fda000bf06100 */
[----:B------:R-:W-:Y:S05]  /*06a0*/  @P0 BRA `(.L_x_4) ;  /* 0x0000000400540947 */ /* 0x000fea0003800000 */
[----:B------:R-:W0:Y:S01]  /*06b0*/  LDC.64 R14, c[0x0][0x628] ;  /* 0x00018a00ff0e7b82 */ /* 0x000e220000000a00 */
[----:B------:R-:W-:Y:S02]  /*06c0*/  IMAD.MOV.U32 R6, RZ, RZ, R16 ;  /* 0x000000ffff067224 */ /* 0x000fe400078e0010 */
[----:B------:R-:W-:-:S05]  /*06d0*/  IMAD.MOV.U32 R7, RZ, RZ, R17 ;  /* 0x000000ffff077224 */ /* 0x000fca00078e0011 */
[----:B------:R-:W1:Y:S08]  /*06e0*/  LDC R0, c[0x0][0x630] ;  /* 0x00018c00ff007b82 */ /* 0x000e700000000800 */
[----:B------:R-:W2:Y:S01]  /*06f0*/  LDC.64 R20, c[0x0][0x620] ;  /* 0x00018800ff147b82 */ /* 0x000ea20000000a00 */
[----:B0-----:R-:W-:-:S04]  /*0700*/  ISETP.NE.U32.AND P0, PT, R14, RZ, PT ;  /* 0x000000ff0e00720c */ /* 0x001fc80003f05070 */
[----:B------:R-:W-:-:S13]  /*0710*/  ISETP.NE.AND.EX P0, PT, R15, RZ, PT, P0 ;  /* 0x000000ff0f00720c */ /* 0x000fda0003f05300 */
[----:B-12---:R-:W-:Y:S05]  /*0720*/  @!P0 BRA `(.L_x_5) ;  /* 0x0000000000288947 */ /* 0x006fea0003800000 */
[----:B------:R-:W0:Y:S02]  /*0730*/  LDC R11, c[0x0][0x634] ;  /* 0x00018d00ff0b7b82 */ /* 0x000e240000000800 */
[----:B0-----:R-:W-:-:S05]  /*0740*/  IADD3 R11, P0, R16, R11, RZ ;  /* 0x0000000b100b7210 */ /* 0x001fca0007f1e0ff */
[----:B------:R-:W-:-:S04]  /*0750*/  IMAD.X R13, RZ, RZ, R17, P0 ;  /* 0x000000ffff0d7224 */ /* 0x000fc800000e0611 */
[----:B------:R-:W-:-:S04]  /*0760*/  IMAD.WIDE.U32 R6, R13, R14, RZ ;  /* 0x0000000e0d067225 */ /* 0x000fc800078e00ff */
[----:B------:R-:W-:-:S04]  /*0770*/  IMAD.WIDE.U32 R8, P0, R11, R15, R6 ;  /* 0x0000000f0b087225 */ /* 0x000fc80007800006 */
[----:B------:R-:W-:Y:S01]  /*0780*/  IMAD.WIDE.U32 R6, R11, R14, RZ ;  /* 0x0000000e0b067225 */ /* 0x000fe200078e00ff */
[----:B------:R-:W-:-:S03]  /*0790*/  IADD3.X R11, RZ, RZ, RZ, P0, !PT ;  /* 0x000000ffff0b7210 */ /* 0x000fc600007fe4ff */
[----:B------:R-:W-:Y:S01]  /*07a0*/  IMAD.MOV.U32 R10, RZ, RZ, R9 ;  /* 0x000000ffff0a7224 */ /* 0x000fe200078e0009 */
[----:B------:R-:W-:-:S05]  /*07b0*/  IADD3 RZ, P0, R7, R8, RZ ;  /* 0x0000000807ff7210 */ /* 0x000fca0007f1e0ff */
[----:B------:R-:W-:-:S08]  /*07c0*/  IMAD.WIDE.U32.X R6, R13, R15, R10, P0 ;  /* 0x0000000f0d067225 */ /* 0x000fd000000e040a */
.L_x_5:
[-CC-:B------:R-:W-:Y:S01]  /*07d0*/  SHF.R.U64 R23, R6, R0.reuse, R7.reuse ;  /* 0x0000000006177219 */ /* 0x180fe20000001207 */
[----:B------:R-:W0:Y:S01]  /*07e0*/  LDC R10, c[0x0][0x618] ;  /* 0x00018600ff0a7b82 */ /* 0x000e220000000800 */
[----:B------:R-:W-:Y:S01]  /*07f0*/  SHF.R.U32.HI R5, RZ, R0, R7 ;  /* 0x00000000ff057219 */ /* 0x000fe20000011607 */
[----:B------:R-:W-:Y:S01]  /*0800*/  ULDC UR4, c[0x0][0x150] ;  /* 0x0000540000047ab9 */ /* 0x000fe20000000800 */
[----:B------:R-:W-:Y:S02]  /*0810*/  IADD3 R9, P0, RZ, -R23, RZ ;  /* 0x80000017ff097210 */ /* 0x000fe40007f1e0ff */
[----:B------:R-:W-:-:S03]  /*0820*/  I2FP.F32.U32 R0, R4 ;  /* 0x0000000400007245 */ /* 0x000fc60000201000 */
[----:B------:R-:W1:Y:S01]  /*0830*/  LDC.64 R28, c[0x0][0x640] ;  /* 0x00019000ff1c7b82 */ /* 0x000e620000000a00 */
[----:B------:R-:W-:Y:S02]  /*0840*/  IMAD.X R11, RZ, RZ, ~R5, P0 ;  /* 0x000000ffff0b7224 */ /* 0x000fe400000e0e05 */
[----:B------:R-:W-:Y:S01]  /*0850*/  FMUL R0, R0, UR4 ;  /* 0x0000000400007c20 */ /* 0x000fe20008400000 */
[----:B------:R-:W-:Y:S01]  /*0860*/  IMAD.WIDE.U32 R6, R9, R20, R16 ;  /* 0x0000001409067225 */ /* 0x000fe200078e0010 */
[----:B------:R-:W-:-:S03]  /*0870*/  ULDC UR4, c[0x0][0x154] ;  /* 0x0000550000047ab9 */ /* 0x000fc60000000800 */
[----:B------:R-:W-:Y:S01]  /*0880*/  IMAD R8, R11, R20, RZ ;  /* 0x000000140b087224 */ /* 0x000fe200078e02ff */
[----:B------:R-:W2:Y:S01]  /*0890*/  LDC R5, c[0x0][0x144] ;  /* 0x00005100ff057b82 */ /* 0x000ea20000000800 */
[----:B------:R-:W3:Y:S02]  /*08a0*/  F2I.U32.TRUNC.NTZ R0, R0 ;  /* 0x0000000000007305 */ /* 0x000ee4000020f000 */
[----:B------:R-:W-:-:S04]  /*08b0*/  IMAD R9, R9, R21, R8 ;  /* 0x0000001509097224 */ /* 0x000fc800078e0208 */
[----:B------:R-:W-:Y:S01]  /*08c0*/  IMAD.IADD R7, R7, 0x1, R9 ;  /* 0x0000000107077824 */ /* 0x000fe200078e0209 */
[----:B------:R-:W4:Y:S01]  /*08d0*/  LDC R12, c[0x0][0x608] ;  /* 0x00018200ff0c7b82 */ /* 0x000f220000000800 */
[----:B------:R-:W-:-:S03]  /*08e0*/  IMAD.MOV.U32 R9, RZ, RZ, -0x1 ;  /* 0xffffffffff097424 */ /* 0x000fc600078e00ff */
[-CC-:B0-----:R-:W-:Y:S02]  /*08f0*/  SHF.R.U64 R20, R6, R10.reuse, R7.reuse ;  /* 0x0000000a06147219 */ /* 0x181fe40000001207 */
[----:B------:R-:W-:Y:S02]  /*0900*/  I2FP.F32.U32 R6, R3 ;  /* 0x0000000300067245 */ /* 0x000fe40000201000 */
[----:B------:R-:W0:Y:S01]  /*0910*/  LDC R26, c[0x0][0x658] ;  /* 0x00019600ff1a7b82 */ /* 0x000e220000000800 */
[----:B-1----:R-:W-:Y:S01]  /*0920*/  ISETP.NE.U32.AND P0, PT, R28, RZ, PT ;  /* 0x000000ff1c00720c */ /* 0x002fe20003f05070 */
[----:B---3--:R-:W-:Y:S01]  /*0930*/  IMAD.MOV R8, RZ, RZ, -R0 ;  /* 0x000000ffff087224 */ /* 0x008fe200078e0a00 */
[----:B------:R-:W-:Y:S01]  /*0940*/  SHF.R.U32.HI R7, RZ, R10, R7 ;  /* 0x0000000aff077219 */ /* 0x000fe20000011607 */
[----:B------:R-:W-:Y:S01]  /*0950*/  FMUL R6, R6, UR4 ;  /* 0x0000000406067c20 */ /* 0x000fe20008400000 */
[----:B------:R-:W-:-:S03]  /*0960*/  ISETP.NE.AND.EX P0, PT, R29, RZ, PT, P0 ;  /* 0x000000ff1d00720c */ /* 0x000fc60003f05300 */
[----:B------:R-:W1:Y:S01]  /*0970*/  LDC R14, c[0x0][0x148] ;  /* 0x00005200ff0e7b82 */ /* 0x000e620000000800 */
[----:B--2---:R-:W-:-:S07]  /*0980*/  IMAD R0, R5, R8, R4 ;  /* 0x0000000805007224 */ /* 0x004fce00078e0204 */
[----:B------:R-:W2:Y:S01]  /*0990*/  LDC R24, c[0x0][0x600] ;  /* 0x00018000ff187b82 */ /* 0x000ea20000000800 */
[-CC-:B----4-:R-:W-:Y:S02]  /*09a0*/  SHF.R.U64 R30, R20, R12.reuse, R7.reuse ;  /* 0x0000000c141e7219 */ /* 0x190fe40000001207 */
[----:B------:R-:W-:Y:S01]  /*09b0*/  SHF.R.U32.HI R5, RZ, R12, R7 ;  /* 0x0000000cff057219 */ /* 0x000fe20000011607 */
[----:B------:R-:W-:Y:S01]  /*09c0*/  IMAD.MOV.U32 R7, RZ, RZ, 0x1 ;  /* 0x00000001ff077424 */ /* 0x000fe200078e00ff */
[----:B------:R3:W4:Y:S03]  /*09d0*/  F2I.U32.TRUNC.NTZ R12, R6 ;  /* 0x00000006000c7305 */ /* 0x000726000020f000 */
[----:B------:R-:W1:Y:S01]  /*09e0*/  LDC R15, c[0x0][0x648] ;  /* 0x00019200ff0f7b82 */ /* 0x000e620000000800 */
[-C--:B0-----:R-:W-:Y:S02]  /*09f0*/  SHF.L.U32 R4, R9, R26.reuse, RZ ;  /* 0x0000001a09047219 */ /* 0x081fe400000006ff */
[----:B------:R-:W-:-:S02]  /*0a00*/  SHF.R.U64 R32, R30, R26, R5 ;  /* 0x0000001a1e207219 */ /* 0x000fc40000001205 */
[----:B------:R-:W-:Y:S02]  /*0a10*/  LOP3.LUT R11, RZ, R4, RZ, 0x33, !PT ;  /* 0x00000004ff0b7212 */ /* 0x000fe400078e33ff */
[-C--:B------:R-:W-:Y:S01]  /*0a20*/  SHF.R.U32.HI R5, RZ, R26.reuse, R5 ;  /* 0x0000001aff057219 */ /* 0x080fe20000011605 */
[----:B------:R-:W0:Y:S01]  /*0a30*/  LDC R21, c[0x0][0x638] ;  /* 0x00018e00ff157b82 */ /* 0x000e220000000800 */
[----:B------:R-:W-:Y:S01]  /*0a40*/  SHF.L.U32 R10, R7, R26, RZ ;  /* 0x0000001a070a7219 */ /* 0x000fe200000006ff */
[----:B------:R-:W-:-:S06]  /*0a50*/  IMAD.MOV.U32 R4, RZ, RZ, R32 ;  /* 0x000000ffff047224 */ /* 0x000fcc00078e0020 */
[----:B------:R-:W0:Y:S01]  /*0a60*/  LDC R152, c[0x0][0x610] ;  /* 0x00018400ff987b82 */ /* 0x000e220000000800 */
[----:B---34-:R-:W-:Y:S05]  /*0a70*/  @!P0 BRA `(.L_x_6) ;  /* 0x0000000000288947 */ /* 0x018fea0003800000 */
[----:B------:R-:W3:Y:S02]  /*0a80*/  LDC R9, c[0x0][0x64c] ;  /* 0x00019300ff097b82 */ /* 0x000ee40000000800 */
[----:B---3--:R-:W-:-:S04]  /*0a90*/  IADD3 R9, P0, R32, R9, RZ ;  /* 0x0000000920097210 */ /* 0x008fc80007f1e0ff */
[----:B------:R-:W-:-:S05]  /*0aa0*/  IADD3.X R13, RZ, R5, RZ, P0, !PT ;  /* 0x00000005ff0d7210 */ /* 0x000fca00007fe4ff */
[----:B------:R-:W-:-:S04]  /*0ab0*/  IMAD.WIDE.U32 R4, R13, R28, RZ ;  /* 0x0000001c0d047225 */ /* 0x000fc800078e00ff */
[----:B------:R-:W-:-:S04]  /*0ac0*/  IMAD.WIDE.U32 R6, P0, R9, R29, R4 ;  /* 0x0000001d09067225 */ /* 0x000fc80007800004 */
[----:B------:R-:W-:-:S04]  /*0ad0*/  IMAD.WIDE.U32 R4, R9, R28, RZ ;  /* 0x0000001c09047225 */ /* 0x000fc800078e00ff */
[----:B------:R-:W-:Y:S01]  /*0ae0*/  IMAD.X R9, RZ, RZ, RZ, P0 ;  /* 0x000000ffff097224 */ /* 0x000fe200000e06ff */
[----:B------:R-:W-:Y:S01]  /*0af0*/  IADD3 RZ, P0, R5, R6, RZ ;  /* 0x0000000605ff7210 */ /* 0x000fe20007f1e0ff */
[----:B------:R-:W-:-:S04]  /*0b00*/  IMAD.MOV.U32 R8, RZ, RZ, R7 ;  /* 0x000000ffff087224 */ /* 0x000fc800078e0007 */
[----:B------:R-:W-:-:S08]  /*0b10*/  IMAD.WIDE.U32.X R4, R13, R29, R8, P0 ;  /* 0x0000001d0d047225 */ /* 0x000fd000000e0408 */
.L_x_6:
[----:B-1----:R-:W-:Y:S01]  /*0b20*/  SHF.R.U64 R4, R4, R15, R5 ;  /* 0x0000000f04047219 */ /* 0x002fe20000001205 */
[----:B--2---:R-:W-:Y:S01]  /*0b30*/  VIADD R5, R24, 0xffffffff ;  /* 0xffffffff18057836 */ /* 0x004fe20000000000 */
[----:B------:R-:W-:Y:S01]  /*0b40*/  LOP3.LUT R11, R30, R11, RZ, 0xc0, !PT ;  /* 0x0000000b1e0b7212 */ /* 0x000fe200078ec0ff */
[----:B------:R-:W-:Y:S02]  /*0b50*/  IMAD.MOV R12, RZ, RZ, -R12 ;  /* 0x000000ffff0c7224 */ /* 0x000fe400078e0a0c */
[----:B------:R-:W-:Y:S01]  /*0b60*/  IMAD.MOV R6, RZ, RZ, -R4 ;  /* 0x000000ffff067224 */ /* 0x000fe200078e0a04 */
[----:B------:R-:W-:Y:S01]  /*0b70*/  LOP3.LUT R5, R20, R5, RZ, 0xc0, !PT ;  /* 0x0000000514057212 */ /* 0x000fe200078ec0ff */
[----:B------:R-:W-:Y:S02]  /*0b80*/  @P3 IMAD R0, R14, R12, R3 ;  /* 0x0000000c0e003224 */ /* 0x000fe400078e0203 */
[----:B------:R-:W-:Y:S02]  /*0b90*/  IMAD R11, R10, R4, R11 ;  /* 0x000000040a0b7224 */ /* 0x000fe400078e020b */
[----:B0-----:R-:W-:-:S02]  /*0ba0*/  IMAD R3, R6, R21, R32 ;  /* 0x0000001506037224 */ /* 0x001fc400078e0220 */
[----:B------:R-:W-:Y:S02]  /*0bb0*/  IMAD R152, R11, R152, R0 ;  /* 0x000000980b987224 */ /* 0x000fe400078e0200 */
[----:B------:R-:W-:Y:S02]  /*0bc0*/  IMAD R3, R3, R24, R5 ;  /* 0x0000001803037224 */ /* 0x000fe400078e0205 */
[----:B------:R-:W-:-:S03]  /*0bd0*/  IMAD.MOV.U32 R0, RZ, RZ, 0x1 ;  /* 0x00000001ff007424 */ /* 0x000fc600078e00ff */
[----:B------:R-:W-:Y:S02]  /*0be0*/  SEL R153, R3, R152, !P3 ;  /* 0x0000009803997207 */ /* 0x000fe40005800000 */
[----:B------:R-:W-:-:S07]  /*0bf0*/  SEL R152, R152, R3, !P3 ;  /* 0x0000000398987207 */ /* 0x000fce0005800000 */
.L_x_4:
[----:B------:R-:W-:-:S08]  /*0c00*/  NOP ;  /* 0x0000000000007918 */ /* 0x000fd00000000000 */
[----:B------:R-:W0:Y:S02]  /*0c10*/  USETMAXREG.TRY_ALLOC.CTAPOOL UP0, 0xe8 ;  /* 0x000000e8000079c8 */ /* 0x000e240008000600 */
[----:B0-----:R-:W-:-:S13]  /*0c20*/  PLOP3.LUT P0, PT, PT, PT, UP0, 0x80, 0x0 ;  /* 0x000000000000781c */ /* 0x001fda0003f0f008 */
[----:B------:R-:W-:Y:S05]  /*0c30*/  @!P0 BRA `(.L_x_4) ;  /* 0xfffffffc00f08947 */ /* 0x000fea000383ffff */
[----:B------:R-:W-:Y:S01]  /*0c40*/  ULDC.64 UR4, c[0x0][0x598] ;  /* 0x0001660000047ab9 */ /* 0x000fe20000000a00 */
[----:B------:R-:W-:Y:S01]  /*0c50*/  ULDC.64 UR36, c[0x0][0x208] ;  /* 0x0000820000247ab9 */ /* 0x000fe20000000a00 */
[----:B------:R-:W-:-:S04]  /*0c60*/  ISETP.NE.U32.AND P0, PT, RZ, UR4, PT ;  /* 0x00000004ff007c0c */ /* 0x000fc8000bf05070 */
[----:B------:R-:W-:-:S13]  /*0c70*/  ISETP.NE.AND.EX P0, PT, RZ, UR5, PT, P0 ;  /* 0x00000005ff007c0c */ /* 0x000fda000bf05300 */
[----:B------:R-:W-:Y:S05]  /*0c80*/  @!P0 BRA `(.L_x_7) ;  /* 0x00000000001c8947 */ /* 0x000fea0003800000 */
[----:B------:R-:W0:Y:S02]  /*0c90*/  LDC.64 R4, c[0x0][0x598] ;  /* 0x00016600ff047b82 */ /* 0x000e240000000a00 */
[----:B0-----:R-:W2:Y:S02]  /*0ca0*/  LDG.E.64 R4, desc[UR36][R4.64] ;  /* 0x0000002404047981 */ /* 0x001ea4000c1e1b00 */
[----:B--2---:R-:W-:-:S04]  /*0cb0*/  ISETP.NE.U32.AND P0, PT, R4, RZ, PT ;  /* 0x000000ff0400720c */ /* 0x004fc80003f05070 */
[----:B------:R-:W-:-:S13]  /*0cc0*/  ISETP.NE.AND.EX P0, PT, R5, RZ, PT, P0 ;  /* 0x000000ff0500720c */ /* 0x000fda0003f05300 */
[----:B------:R-:W-:Y:S05]  /*0cd0*/  @!P0 BRA `(.L_x_7) ;  /* 0x0000000000088947 */ /* 0x000fea0003800000 */
[----:B------:R0:W5:Y:S01]  /*0ce0*/  LD.E R154, desc[UR36][R4.64] ;  /* 0x00000024049a7980 */ /* 0x000162000c101900 */
[----:B------:R-:W-:Y:S05]  /*0cf0*/  BRA `(.L_x_8) ;  /* 0x0000000000247947 */ /* 0x000fea0003800000 */
.L_x_7:
[----:B------:R-:W-:Y:S02]  /*0d00*/  ULDC.64 UR4, c[0x0][0x588] ;  /* 0x0001620000047ab9 */ /* 0x000fe40000000a00 */
[----:B------:R-:W-:-:S04]  /*0d10*/  ISETP.NE.U32.AND P0, PT, RZ, UR4, PT ;  /* 0x00000004ff007c0c */ /* 0x000fc8000bf05070 */
[----:B------:R-:W-:-:S13]  /*0d20*/  ISETP.NE.AND.EX P0, PT, RZ, UR5, PT, P0 ;  /* 0x00000005ff007c0c */ /* 0x000fda000bf05300 */
[----:B------:R-:W-:Y:S05]  /*0d30*/  @!P0 BRA `(.L_x_9) ;  /* 0x00000000000c8947 */ /* 0x000fea0003800000 */
[----:B------:R-:W0:Y:S02]  /*0d40*/  LDC.64 R154, c[0x0][0x588] ;  /* 0x00016200ff9a7b82 */ /* 0x000e240000000a00 */
[----:B0-----:R1:W5:Y:S01]  /*0d50*/  LDG.E R154, desc[UR36][R154.64] ;  /* 0x000000249a9a7981 */ /* 0x001362000c1e1900 */
[----:B------:R-:W-:Y:S05]  /*0d60*/  BRA `(.L_x_8) ;  /* 0x0000000000087947 */ /* 0x000fea0003800000 */
.L_x_9:
[----:B------:R-:W-:Y:S02]  /*0d70*/  ULDC UR4, c[0x0][0x580] ;  /* 0x0001600000047ab9 */ /* 0x000fe40000000800 */
[----:B------:R-:W-:-:S07]  /*0d80*/  IMAD.U32 R154, RZ, RZ, UR4 ;  /* 0x00000004ff9a7e24 */ /* 0x000fce000f8e00ff */
.L_x_8:
[----:B------:R-:W-:Y:S02]  /*0d90*/  ULDC.64 UR4, c[0x0][0x5a0] ;  /* 0x0001680000047ab9 */ /* 0x000fe40000000a00 */
[----:B------:R-:W-:-:S04]  /*0da0*/  ISETP.NE.U32.AND P0, PT, RZ, UR4, PT ;  /* 0x00000004ff007c0c */ /* 0x000fc8000bf05070 */
[----:B------:R-:W-:-:S13]  /*0db0*/  ISETP.NE.AND.EX P0, PT, RZ, UR5, PT, P0 ;  /* 0x00000005ff007c0c */ /* 0x000fda000bf05300 */
[----:B------:R-:W-:Y:S05]  /*0dc0*/  @!P0 BRA `(.L_x_10) ;  /* 0x00000000001c8947 */ /* 0x000fea0003800000 */
[----:B0-----:R-:W0:Y:S02]  /*0dd0*/  LDC.64 R4, c[0x0][0x5a0] ;  /* 0x00016800ff047b82 */ /* 0x001e240000000a00 */
[----:B0-----:R-:W2:Y:S02]  /*0de0*/  LDG.E.64 R4, desc[UR36][R4.64] ;  /* 0x0000002404047981 */ /* 0x001ea4000c1e1b00 */
[----:B--2---:R-:W-:-:S04]  /*0df0*/  ISETP.NE.U32.AND P0, PT, R4, RZ, PT ;  /* 0x000000ff0400720c */ /* 0x004fc80003f05070 */
[----:B------:R-:W-:-:S13]  /*0e00*/  ISETP.NE.AND.EX P0, PT, R5, RZ, PT, P0 ;  /* 0x000000ff0500720c */ /* 0x000fda0003f05300 */
[----:B------:R-:W-:Y:S05]  /*0e10*/  @!P0 BRA `(.L_x_10) ;  /* 0x0000000000088947 */ /* 0x000fea0003800000 */
[----:B-1----:R0:W5:Y:S01]  /*0e20*/  LD.E R155, desc[UR36][R4.64] ;  /* 0x00000024049b7980 */ /* 0x002162000c101900 */
[----:B------:R-:W-:Y:S05]  /*0e30*/  BRA `(.L_x_11) ;  /* 0x0000000000247947 */ /* 0x000fea0003800000 */
.L_x_10:
[----:B------:R-:W-:Y:S02]  /*0e40*/  ULDC.64 UR4, c[0x0][0x590] ;  /* 0x0001640000047ab9 */ /* 0x000fe40000000a00 */
[----:B------:R-:W-:-:S04]  /*0e50*/  ISETP.NE.U32.AND P0, PT, RZ, UR4, PT ;  /* 0x00000004ff007c0c */ /* 0x000fc8000bf05070 */
[----:B------:R-:W-:-:S13]  /*0e60*/  ISETP.NE.AND.EX P0, PT, RZ, UR5, PT, P0 ;  /* 0x00000005ff007c0c */ /* 0x000fda000bf05300 */
[----:B------:R-:W-:Y:S05]  /*0e70*/  @!P0 BRA `(.L_x_12) ;  /* 0x00000000000c8947 */ /* 0x000fea0003800000 */
[----:B0-----:R-:W1:Y:S02]  /*0e80*/  LDC.64 R4, c[0x0][0x590] ;  /* 0x00016400ff047b82 */ /* 0x001e640000000a00 */
[----:B-1----:R1:W5:Y:S01]  /*0e90*/  LDG.E R155, desc[UR36][R4.64] ;  /* 0x00000024049b7981 */ /* 0x002362000c1e1900 */
[----:B------:R-:W-:Y:S05]  /*0ea0*/  BRA `(.L_x_11) ;  /* 0x0000000000087947 */ /* 0x000fea0003800000 */
.L_x_12:
[----:B------:R-:W-:Y:S02]  /*0eb0*/  ULDC UR4, c[0x0][0x584] ;  /* 0x0001610000047ab9 */ /* 0x000fe40000000800 */
[----:B-1----:R-:W-:-:S07]  /*0ec0*/  MOV R155, UR4 ;  /* 0x00000004009b7c02 */ /* 0x002fce0008000f00 */
.L_x_11:
[----:B------:R-:W-:-:S13]  /*0ed0*/  LOP3.LUT P0, RZ, R0, 0xff, RZ, 0xc0, !PT ;  /* 0x000000ff00ff7812 */ /* 0x000fda000780c0ff */
[----:B------:R-:W-:Y:S05]  /*0ee0*/  @!P0 EXIT ;  /* 0x000000000000894d */ /* 0x000fea0003800000 */
[----:B------:R-:W-:Y:S01]  /*0ef0*/  ULDC UR4, c[0x0][0x28c] ;  /* 0x0000a30000047ab9 */ /* 0x000fe20000000800 */
[----:B------:R-:W-:Y:S01]  /*0f00*/  LOP3.LUT R164, R19, 0x1, RZ, 0xfc, !PT ;  /* 0x0000000113a47812 */ /* 0x000fe200078efcff */
[----:B------:R-:W-:Y:S01]  /*0f10*/  UIADD3 UR4, UR4, 0x1f, URZ ;  /* 0x0000001f04047890 */ /* 0x000fe2000fffe03f */
[----:B------:R-:W-:Y:S01]  /*0f20*/  UMOV UR38, URZ ;  /* 0x0000003f00267c82 */ /* 0x000fe20008000000 */
[----:B------:R-:W-:Y:S02]  /*0f30*/  UMOV UR39, URZ ;  /* 0x0000003f00277c82 */ /* 0x000fe40008000000 */
[----:B------:R-:W-:-:S04]  /*0f40*/  USHF.R.S32.HI UR5, URZ, 0x1f, UR4 ;  /* 0x0000001f3f057899 */ /* 0x000fc80008011404 */
[----:B------:R-:W-:-:S04]  /*0f50*/  ULEA.HI UR5, UR5, UR4, URZ, 0x5 ;  /* 0x0000000405057291 */ /* 0x000fc8000f8f283f */
[----:B------:R-:W-:-:S12]  /*0f60*/  USHF.R.S32.HI UR40, URZ, 0x5, UR5 ;  /* 0x000000053f287899 */ /* 0x000fd80008011405 */
.L_x_284:
[----:B------:R-:W-:Y:S01]  /*0f70*/  LOP3.LUT R0, R18, 0x80, RZ, 0xc0, !PT ;  /* 0x0000008012007812 */ /* 0x000fe200078ec0ff */
[----:B--2---:R-:W2:Y:S01]  /*0f80*/  S2UR UR7, SR_CgaCtaId ;  /* 0x00000000000779c3 */ /* 0x004ea20000008800 */
[----:B------:R-:W-:Y:S02]  /*0f90*/  UMOV UR6, 0x400 ;  /* 0x0000040000067882 */ /* 0x000fe40000000000 */
[----:B------:R-:W-:-:S06]  /*0fa0*/  SHF.R.U32.HI R0, RZ, 0x7, R0 ;  /* 0x00000007ff007819 */ /* 0x000fcc0000011600 */
[----:B---3--:R-:W3:Y:S01]  /*0fb0*/  SHFL.IDX PT, R0, R0, RZ, 0x1f ;  /* 0x00001fff00007589 */ /* 0x008ee200000e0000 */
[----:B--2---:R-:W-:Y:S01]  /*0fc0*/  ULEA UR42, UR7, UR6, 0x18 ;  /* 0x00000006072a7291 */ /* 0x004fe2000f8ec03f */
[----:B---3--:R-:W-:-:S13]  /*0fd0*/  R2UR UR4, R0 ;  /* 0x00000000000472ca */ /* 0x008fda00000e0000 */
[----:B------:R-:W-:-:S04]  /*0fe0*/  ULEA.HI UR5, UR4, UR4, URZ, 0x1 ;  /* 0x0000000404057291 */ /* 0x000fc8000f8f083f */
[----:B------:R-:W-:-:S04]  /*0ff0*/  ULOP3.LUT UR5, UR5, 0xffffe, URZ, 0xc0, !UPT ;  /* 0x000ffffe05057892 */ /* 0x000fc8000f8ec03f */
[----:B------:R-:W-:-:S03]  /*1000*/  UIADD3 UR5, UR4, -UR5, URZ ;  /* 0x8000000504057290 */ /* 0x000fc6000fffe03f */
[----:B------:R-:W-:Y:S01]  /*1010*/  ULDC UR4, c[0x0][0x28c] ;  /* 0x0000a30000047ab9 */ /* 0x000fe20000000800 */
[----:B------:R-:W-:Y:S01]  /*1020*/  ULEA UR5, UR5, UR42, 0xc ;  /* 0x0000002a05057291 */ /* 0x000fe2000f8e603f */
[----:B------:R-:W-:-:S03]  /*1030*/  ISETP.LT.AND P0, PT, RZ, UR4, PT ;  /* 0x00000004ff007c0c */ /* 0x000fc6000bf01270 */
[----:B------:R-:W-:-:S04]  /*1040*/  UIADD3 UR5, UR5, 0x180, URZ ;  /* 0x0000018005057890 */ /* 0x000fc8000fffe03f */
[----:B------:R-:W-:-:S04]  /*1050*/  USHF.R.U32.HI UR5, URZ, 0x4, UR5 ;  /* 0x000000043f057899 */ /* 0x000fc80008011605 */
[----:B------:R-:W-:Y:S02]  /*1060*/  ULOP3.LUT UR41, UR5, 0x3fff, URZ, 0xc0, !UPT ;  /* 0x00003fff05297892 */ /* 0x000fe4000f8ec03f */
[----:B-1--45:R-:W-:Y:S10]  /*1070*/  @P0 BRA `(.L_x_13) ;  /* 0x0000000000400947 */ /* 0x032ff40003800000 */
[----:B------:R-:W-:Y:S01]  /*1080*/  MOV R0, 0x0 ;  /* 0x0000000000007802 */ /* 0x000fe20000000f00 */
[----:B------:R-:W-:Y:S01]  /*1090*/  ULDC.64 UR4, c[0x4][0x68] ;  /* 0x01001a0000047ab9 */ /* 0x000fe20000000a00 */
[----:B------:R-:W-:Y:S01]  /*10a0*/  ULDC.64 UR6, c[0x4][0x8] ;  /* 0x0100020000067ab9 */ /* 0x000fe20000000a00 */
[----:B01----:R-:W-:Y:S01]  /*10b0*/  IMAD.U32 R4, RZ, RZ, UR4 ;  /* 0x00000004ff047e24 */ /* 0x003fe2000f8e00ff */
[----:B------:R0:W1:Y:S01]  /*10c0*/  LDC.64 R14, c[0x4][R0] ;  /* 0x01000000000e7b82 */ /* 0x0000620000000a00 */
[----:B------:R-:W-:Y:S01]  /*10d0*/  IMAD.U32 R5, RZ, RZ, UR5 ;  /* 0x00000005ff057e24 */ /* 0x000fe2000f8e00ff */
[----:B------:R-:W-:Y:S01]  /*10e0*/  ULDC.64 UR4, c[0x4][0x70] ;  /* 0x01001c0000047ab9 */ /* 0x000fe20000000a00 */
[----:B------:R-:W-:Y:S01]  /*10f0*/  IMAD.U32 R10, RZ, RZ, UR6 ;  /* 0x00000006ff0a7e24 */ /* 0x000fe2000f8e00ff */
[----:B------:R-:W-:Y:S01]  /*1100*/  MOV R12, 0x1 ;  /* 0x00000001000c7802 */ /* 0x000fe20000000f00 */
[----:B------:R-:W-:Y:S02]  /*1110*/  IMAD.U32 R6, RZ, RZ, UR4 ;  /* 0x00000004ff067e24 */ /* 0x000fe4000f8e00ff */
[----:B------:R-:W-:-:S02]  /*1120*/  IMAD.U32 R7, RZ, RZ, UR5 ;  /* 0x00000005ff077e24 */ /* 0x000fc4000f8e00ff */
[----:B------:R-:W-:Y:S02]  /*1130*/  IMAD.U32 R11, RZ, RZ, UR7 ;  /* 0x00000007ff0b7e24 */ /* 0x000fe4000f8e00ff */
[----:B------:R-:W-:Y:S02]  /*1140*/  IMAD.MOV.U32 R8, RZ, RZ, 0x1e1 ;  /* 0x000001e1ff087424 */ /* 0x000fe400078e00ff */
[----:B0-----:R-:W-:-:S07]  /*1150*/  IMAD.MOV.U32 R13, RZ, RZ, RZ ;  /* 0x000000ffff0d7224 */ /* 0x001fce00078e00ff */
[----:B------:R-:W-:-:S07]  /*1160*/  LEPC R20, `(.L_x_13) ;  /* 0x000000001014794e */ /* 0x000fce0000000000 */
[----:B-1---5:R-:W-:Y:S05]  /*1170*/  CALL.ABS.NOINC R14 ;  /* 0x000000000e007343 */ /* 0x022fea0003c00000 */
.L_x_13:
[----:B------:R-:W-:-:S13]  /*1180*/  ISETP.NE.AND P0, PT, R164, 0x3, PT ;  /* 0x00000003a400780c */ /* 0x000fda0003f05270 */
[----:B------:R-:W-:Y:S05]  /*1190*/  @!P0 BRA `(.L_x_14) ;  /* 0x0000000000048947 */ /* 0x000fea0003800000 */
[----:B------:R-:W-:Y:S01]  /*11a0*/  BPT.TRAP 0x1 ;  /* 0x000000040000795c */ /* 0x000fe20000300000 */
.L_x_14:
[----:B------:R-:W-:Y:S02]  /*11b0*/  IMAD.U32 R3, RZ, RZ, UR39 ;  /* 0x00000027ff037e24 */ /* 0x000fe4000f8e00ff */
[----:B------:R-:W-:-:S03]  /*11c0*/  IMAD.U32 R0, RZ, RZ, UR38 ;  /* 0x00000026ff007e24 */ /* 0x000fc6000f8e00ff */
[----:B------:R-:W-:Y:S02]  /*11d0*/  LEA R3, R3, UR42, 0x3 ;  /* 0x0000002a03037c11 */ /* 0x000fe4000f8e18ff */
[----:B------:R-:W-:-:S04]  /*11e0*/  SHF.L.U32 R0, R0, 0x1f, RZ ;  /* 0x0000001f00007819 */ /* 0x000fc800000006ff */
[----:B------:R2:W3:Y:S01]  /*11f0*/  SYNCS.PHASECHK.TRANS64.TRYWAIT P1, [R3+URZ], R0 ;  /* 0x00000000030075a7 */ /* 0x0004e2000802017f */
[----:B------:R-:W-:Y:S05]  /*1200*/  @!P0 BRA `(.L_x_15) ;  /* 0x0000000000048947 */ /* 0x000fea0003800000 */
[----:B------:R-:W-:Y:S01]  /*1210*/  BPT.TRAP 0x1 ;  /* 0x000000040000795c */ /* 0x000fe20000300000 */
.L_x_15:
[----:B---3--:R-:W-:Y:S05]  /*1220*/  @P1 BRA `(.L_x_16) ;  /* 0x0000000000081947 */ /* 0x008fea0003800000 */
[----:B------:R-:W3:Y:S02]  /*1230*/  SYNCS.PHASECHK.TRANS64.TRYWAIT P1, [R3+URZ], R0 ;  /* 0x00000000030075a7 */ /* 0x000ee4000802017f */
[----:B---3--:R-:W-:Y:S05]  /*1240*/  @!P1 BRA `(.L_x_17) ;  /* 0x000000ac00889947 */ /* 0x008fea0003800000 */
.L_x_16:
[----:B------:R-:W-:-:S04]  /*1250*/  UISETP.LT.AND UP0, UPT, UR40, 0x1, UPT ;  /* 0x000000012800788c */ /* 0x000fc8000bf01270 */
[----:B------:R-:W-:-:S04]  /*1260*/  USEL UR4, UR40, 0x1, UP0 ;  /* 0x0000000128047887 */ /* 0x000fc80008000000 */
[----:B------:R-:W-:-:S06]  /*1270*/  UIADD3 UR4, UR40, -UR4, URZ ;  /* 0x8000000428047290 */ /* 0x000fcc000fffe03f */
[----:B--23--:R-:W-:Y:S01]  /*1280*/  IMAD.U32 R0, RZ, RZ, UR4 ;  /* 0x00000004ff007e24 */ /* 0x00cfe2000f8e00ff */
[----:B------:R-:W-:Y:S05]  /*1290*/  WARPSYNC.ALL ;  /* 0x0000000000007948 */ /* 0x000fea0003800000 */
[----:B------:R-:W-:Y:S01]  /*12a0*/  ISETP.GE.AND P1, PT, R0, 0x1, PT ;  /* 0x000000010000780c */ /* 0x000fe20003f26270 */
[----:B------:R-:W-:Y:S01]  /*12b0*/  UIADD3 UR4, UR42, 0x18180, URZ ;  /* 0x000181802a047890 */ /* 0x000fe2000fffe03f */
[----:B------:R-:W-:Y:S01]  /*12c0*/  WARPGROUP.ARRIVE ;  /* 0x00000000000079c5 */ /* 0x000fe20000000000 */
[----:B------:R-:W-:Y:S01]  /*12d0*/  UMOV UR9, 0x80000020 ;  /* 0x8000002000097882 */ /* 0x000fe20000000000 */
[----:B------:R-:W-:Y:S01]  /*12e0*/  UMOV UR11, 0x80000020 ;  /* 0x80000020000b7882 */ /* 0x000fe20000000000 */
[----:B------:R-:W-:-:S04]  /*12f0*/  USHF.R.U32.HI UR4, URZ, 0x4, UR4 ;  /* 0x000000043f047899 */ /* 0x000fc80008011604 */
[----:B------:R-:W-:Y:S02]  /*1300*/  ULOP3.LUT UR5, UR4, 0x3fff, URZ, 0xc0, !UPT ;  /* 0x00003fff04057892 */ /* 0x000fe4000f8ec03f */
[----:B------:R-:W-:Y:S02]  /*1310*/  ULOP3.LUT UR4, UR41, 0x10000, URZ, 0xfc, !UPT ;  /* 0x0001000029047892 */ /* 0x000fe4000f8efc3f */
[----:B------:R-:W-:Y:S02]  /*1320*/  ULOP3.LUT UR5, UR5, 0x10000, URZ, 0xfc, !UPT ;  /* 0x0001000005057892 */ /* 0x000fe4000f8efc3f */
[----:B------:R-:W-:Y:S02]  /*1330*/  ULEA UR6, UR39, UR4, 0xa ;  /* 0x0000000427067291 */ /* 0x000fe4000f8e503f */
[----:B------:R-:W-:-:S05]  /*1340*/  ULEA UR7, UR39, UR5, 0x9 ;  /* 0x0000000527077291 */ /* 0x000fca000f8e483f */
[----:B------:R-:W-:Y:S02]  /*1350*/  UMOV UR8, UR6 ;  /* 0x0000000600087c82 */ /* 0x000fe40008000000 */
[----:B------:R-:W-:Y:S02]  /*1360*/  UMOV UR10, UR7 ;  /* 0x00000007000a7c82 */ /* 0x000fe40008000000 */
[----:B------:R-:W-:Y:S01]  /*1370*/  HGMMA.64x128x16.F32 R88, gdesc[UR8], RZ, !UPT, gsb0 ;  /* 0x01e00000085879f0 */ /* 0x000fe2000c0008ff */
[----:B------:R-:W-:Y:S01]  /*1380*/  UIADD3 UR8, UR6, 0x200, URZ ;  /* 0x0000020006087890 */ /* 0x000fe2000fffe03f */
[----:B------:R-:W-:Y:S01]  /*1390*/  UMOV UR9, 0x80000020 ;  /* 0x8000002000097882 */ /* 0x000fe20000000000 */
[----:B------:R-:W-:Y:S02]  /*13a0*/  WARPGROUP.DEPBAR.LE gsb0, 0x0 ;  /* 0x00008000000079c5 */ /* 0x000fe40000010000 */
[----:B------:R-:W-:-:S07]  /*13b0*/  WARPGROUP.ARRIVE ;  /* 0x00000000000079c5 */ /* 0x000fce0000000000 */
[----:B------:R-:W-:Y:S01]  /*13c0*/  HGMMA.64x128x16.F32 R24, gdesc[UR8], RZ, !UPT, gsb0 ;  /* 0x01e00000081879f0 */ /* 0x000fe2000c0008ff */
[----:B------:R-:W-:Y:S02]  /*13d0*/  UIADD3 UR8, UR6, 0x2, URZ ;  /* 0x0000000206087890 */ /* 0x000fe4000fffe03f */
[----:B------:R-:W-:Y:S01]  /*13e0*/  UIADD3 UR10, UR7, 0x2, URZ ;  /* 0x00000002070a7890 */ /* 0x000fe2000fffe03f */
[----:B------:R-:W-:Y:S01]  /*13f0*/  UMOV UR9, 0x80000020 ;  /* 0x8000002000097882 */ /* 0x000fe20000000000 */
[----:B------:R-:W-:Y:S01]  /*1400*/  UMOV UR11, 0x80000020 ;  /* 0x80000020000b7882 */ /* 0x000fe20000000000 */
[----:B------:R-:W-:Y:S02]  /*1410*/  WARPGROUP.DEPBAR.LE gsb0, 0x0 ;  /* 0x00008000000079c5 */ /* 0x000fe40000010000 */
[----:B------:R-:W-:-:S06]  /*1420*/  WARPGROUP.ARRIVE ;  /* 0x00000000000079c5 */ /* 0x000fcc0000000000 */
[----:B------:R-:W-:Y:S01]  /*1430*/  HGMMA.64x128x16.F32 R88, gdesc[UR8], R88, gsb0 ;  /* 0x01e00000085879f0 */ /* 0x000fe20008000858 */
[----:B------:R-:W-:Y:S01]  /*1440*/  UIADD3 UR8, UR6, 0x202, URZ ;  /* 0x0000020206087890 */ /* 0x000fe2000fffe03f */
[----:B------:R-:W-:Y:S01]  /*1450*/  UMOV UR9, 0x80000020 ;  /* 0x8000002000097882 */ /* 0x000fe20000000000 */
[----:B------:R-:W-:Y:S02]  /*1460*/  WARPGROUP.DEPBAR.LE gsb0, 0x0 ;  /* 0x00008000000079c5 */ /* 0x000fe40000010000 */
[----:B------:R-:W-:-:S07]  /*1470*/  WARPGROUP.ARRIVE ;  /* 0x00000000000079c5 */ /* 0x000fce0000000000 */
[----:B------:R-:W-:Y:S03]  /*1480*/  HGMMA.64x128x16.F32 R24, gdesc[UR8], R24, gsb0 ;  /* 0x01e00000081879f0 */ /* 0x000fe60008000818 */
[----:B------:R-:W-:Y:S02]  /*1490*/  WARPGROUP.DEPBAR.LE gsb0, 0x0 ;  /* 0x00008000000079c5 */ /* 0x000fe40000010000 */
[----:B------:R-:W-:Y:S05]  /*14a0*/  @!P1 BRA `(.L_x_18) ;  /* 0x0000000400089947 */ /* 0x000fea0003800000 */
[----:B------:R-:W-:-:S04]  /*14b0*/  UIADD3 UR6, UR39, 0x1, URZ ;  /* 0x0000000127067890 */ /* 0x000fc8000fffe03f */
[----:B------:R-:W-:-:S04]  /*14c0*/  UISETP.NE.AND UP0, UPT, UR6, 0x6, UPT ;  /* 0x000000060600788c */ /* 0x000fc8000bf05270 */
[----:B------:R-:W-:Y:S02]  /*14d0*/  USEL UR7, URZ, 0x1, UP0 ;  /* 0x000000013f077887 */ /* 0x000fe40008000000 */
[----:B------:R-:W-:Y:S02]  /*14e0*/  USEL UR6, UR6, URZ, UP0 ;  /* 0x0000003f06067287 */ /* 0x000fe40008000000 */
[----:B------:R-:W-:-:S06]  /*14f0*/  ULOP3.LUT UR7, UR38, UR7, URZ, 0x3c, !UPT ;  /* 0x0000000726077292 */ /* 0x000fcc000f8e3c3f */
[----:B01----:R-:W-:Y:S01]  /*1500*/  IMAD.U32 R5, RZ, RZ, UR7 ;  /* 0x00000007ff057e24 */ /* 0x003fe2000f8e00ff */
[----:B------:R-:W-:-:S06]  /*1510*/  UMOV UR7, UR39 ;  /* 0x0000002700077c82 */ /* 0x000fcc0008000000 */
.L_x_25:
[----:B01----:R-:W-:Y:S05]  /*1520*/  @!P0 BRA `(.L_x_19) ;  /* 0x0000000000048947 */ /* 0x003fea0003800000 */
[----:B------:R-:W-:Y:S01]  /*1530*/  BPT.TRAP 0x1 ;  /* 0x000000040000795c */ /* 0x000fe20000300000 */
.L_x_19:
[----:B------:R-:W0:Y:S01]  /*1540*/  S2UR UR9, SR_CgaCtaId ;  /* 0x00000000000979c3 */ /* 0x000e220000008800 */
[----:B------:R-:W-:Y:S01]  /*1550*/  UMOV UR8, 0x400 ;  /* 0x0000040000087882 */ /* 0x000fe20000000000 */
[----:B------:R-:W-:Y:S01]  /*1560*/  SHF.L.U32 R3, R5, 0x1f, RZ ;  /* 0x0000001f05037819 */ /* 0x000fe200000006ff */
[----:B0-----:R-:W-:-:S04]  /*1570*/  ULEA UR14, UR9, UR8, 0x18 ;  /* 0x00000008090e7291 */ /* 0x001fc8000f8ec03f */
[----:B------:R-:W-:-:S09]  /*1580*/  ULEA UR8, UR6, UR14, 0x3 ;  /* 0x0000000e06087291 */ /* 0x000fd2000f8e183f */
[----:B------:R0:W1:Y:S01]  /*1590*/  SYNCS.PHASECHK.TRANS64.TRYWAIT P1, [UR8], R3 ;  /* 0x00000003ff0075a7 */ /* 0x0000620008020148 */
[----:B------:R-:W-:Y:S05]  /*15a0*/  @!P0 BRA `(.L_x_20) ;  /* 0x0000000000048947 */ /* 0x000fea0003800000 */
[----:B------:R-:W-:Y:S01]  /*15b0*/  BPT.TRAP 0x1 ;  /* 0x000000040000795c */ /* 0x000fe20000300000 */
.L_x_20:
[----:B-1----:R-:W-:Y:S05]  /*15c0*/  @P1 BRA `(.L_x_21) ;  /* 0x0000000000081947 */ /* 0x002fea0003800000 */
[----:B------:R-:W1:Y:S02]  /*15d0*/  SYNCS.PHASECHK.TRANS64.TRYWAIT P1, [UR8], R3 ;  /* 0x00000003ff0075a7 */ /* 0x000e640008020148 */
[----:B-1----:R-:W-:Y:S05]  /*15e0*/  @!P1 BRA `(.L_x_22) ;  /* 0x000000a800b49947 */ /* 0x002fea0003800000 */
.L_x_21:
[----:B------:R-:W-:Y:S01]  /*15f0*/  ULEA UR12, UR6, UR4, 0xa ;  /* 0x00000004060c7291 */ /* 0x000fe2000f8e503f */
[----:B------:R-:W-:Y:S01]  /*1600*/  WARPGROUP.ARRIVE ;  /* 0x00000000000079c5 */ /* 0x000fe20000000000 */
[----:B------:R-:W-:Y:S01]  /*1610*/  ULEA UR13, UR6, UR5, 0x9 ;  /* 0x00000005060d7291 */ /* 0x000fe2000f8e483f */
[----:B------:R-:W-:Y:S01]  /*1620*/  UMOV UR9, 0x80000020 ;  /* 0x8000002000097882 */ /* 0x000fe20000000000 */
[----:B------:R-:W-:-:S03]  /*1630*/  UMOV UR11, 0x80000020 ;  /* 0x80000020000b7882 */ /* 0x000fc60000000000 */
[----:B------:R-:W-:Y:S02]  /*1640*/  UMOV UR8, UR12 ;  /* 0x0000000c00087c82 */ /* 0x000fe40008000000 */
[----:B------:R-:W-:Y:S02]  /*1650*/  UMOV UR10, UR13 ;  /* 0x0000000d000a7c82 */ /* 0x000fe40008000000 */
[----:B------:R-:W-:Y:S01]  /*1660*/  HGMMA.64x128x16.F32 R88, gdesc[UR8], R88, gsb0 ;  /* 0x01e00000085879f0 */ /* 0x000fe20008000858 */
[----:B------:R-:W-:Y:S01]  /*1670*/  UIADD3 UR8, UR12, 0x200, URZ ;  /* 0x000002000c087890 */ /* 0x000fe2000fffe03f */
[----:B------:R-:W-:Y:S01]  /*1680*/  UMOV UR9, 0x80000020 ;  /* 0x8000002000097882 */ /* 0x000fe20000000000 */
[----:B------:R-:W-:Y:S02]  /*1690*/  WARPGROUP.DEPBAR.LE gsb0, 0x0 ;  /* 0x00008000000079c5 */ /* 0x000fe40000010000 */
[----:B------:R-:W-:-:S07]  /*16a0*/  WARPGROUP.ARRIVE ;  /* 0x00000000000079c5 */ /* 0x000fce0000000000 */
[----:B------:R-:W-:Y:S01]  /*16b0*/  HGMMA.64x128x16.F32 R24, gdesc[UR8], R24, gsb0 ;  /* 0x01e00000081879f0 */ /* 0x000fe20008000818 */
        /* <DEDUP_REMOVED lines=14> */
[----:B------:R-:W-:Y:S01]  /*17a0*/  BPT.TRAP 0x1 ;  /* 0x000000040000795c */ /* 0x000fe20000300000 */
.L_x_23:
[----:B------:R-:W-:Y:S01]  /*17b0*/  ULEA UR8, UR7, UR14, 0x3 ;  /* 0x0000000e07087291 */ /* 0x000fe2000f8e183f */
[----:B------:R-:W-:-:S03]  /*17c0*/  ISETP.GT.U32.AND P1, PT, R19, 0x1, PT ;  /* 0x000000011300780c */ /* 0x000fc60003f24070 */
[----:B------:R-:W-:-:S04]  /*17d0*/  UIADD3 UR8, UR8, 0x30, URZ ;  /* 0x0000003008087890 */ /* 0x000fc8000fffe03f */
[----:B------:R-:W-:-:S09]  /*17e0*/  UPRMT UR8, URZ, 0x654, UR8 ;  /* 0x000006543f087896 */ /* 0x000fd20008000008 */
[----:B------:R-:W-:Y:S01]  /*17f0*/  SYNCS.ARRIVE.TRANS64.RED.A1T0 RZ, [UR8], RZ ;  /* 0x000000ffffff79a7 */ /* 0x000fe20008100408 */
[----:B------:R-:W-:Y:S05]  /*1800*/  @P1 BRA `(.L_x_24) ;  /* 0x0000000000041947 */ /* 0x000fea0003800000 */
[----:B------:R-:W-:Y:S01]  /*1810*/  BPT.TRAP 0x1 ;  /* 0x000000040000795c */ /* 0x000fe20000300000 */
.L_x_24:
[----:B------:R-:W-:Y:S01]  /*1820*/  UIADD3 UR6, UR6, 0x1, URZ ;  /* 0x0000000106067890 */ /* 0x000fe2000fffe03f */
[C---:B------:R-:W-:Y:S01]  /*1830*/  ISETP.GT.AND P1, PT, R0.reuse, 0x1, PT ;  /* 0x000000010000780c */ /* 0x040fe20003f24270 */
[----:B------:R-:W-:Y:S01]  /*1840*/  UIADD3 UR7, UR7, 0x1, URZ ;  /* 0x0000000107077890 */ /* 0x000fe2000fffe03f */
[----:B------:R-:W-:Y:S01]  /*1850*/  VIADD R0, R0, 0xffffffff ;  /* 0xffffffff00007836 */ /* 0x000fe20000000000 */
[----:B------:R-:W-:Y:S02]  /*1860*/  UISETP.NE.AND UP0, UPT, UR6, 0x6, UPT ;  /* 0x000000060600788c */ /* 0x000fe4000bf05270 */
[----:B------:R-:W-:Y:S02]  /*1870*/  UISETP.NE.AND UP1, UPT, UR7, 0x6, UPT ;  /* 0x000000060700788c */ /* 0x000fe4000bf25270 */
[----:B------:R-:W-:Y:S02]  /*1880*/  USEL UR8, URZ, 0x1, UP0 ;  /* 0x000000013f087887 */ /* 0x000fe40008000000 */
[----:B------:R-:W-:-:S02]  /*1890*/  USEL UR6, UR6, URZ, UP0 ;  /* 0x0000003f06067287 */ /* 0x000fc40008000000 */
[----:B------:R-:W-:Y:S02]  /*18a0*/  USEL UR7, UR7, URZ, UP1 ;  /* 0x0000003f07077287 */ /* 0x000fe40008800000 */
[----:B------:R-:W-:Y:S01]  /*18b0*/  LOP3.LUT R5, R5, UR8, RZ, 0x3c, !PT ;  /* 0x0000000805057c12 */ /* 0x000fe2000f8e3cff */
[----:B------:R-:W-:Y:S09]  /*18c0*/  @P1 BRA `(.L_x_25) ;  /* 0xfffffffc00141947 */ /* 0x000ff2000383ffff */
.L_x_18:
[----:B------:R-:W2:Y:S02]  /*18d0*/  LDC R0, c[0x0][0x28c] ;  /* 0x0000a300ff007b82 */ /* 0x000ea40000000800 */
[----:B--2---:R-:W-:-:S13]  /*18e0*/  ISETP.GE.AND P1, PT, R0, 0x1, PT ;  /* 0x000000010000780c */ /* 0x004fda0003f26270 */
[----:B------:R-:W-:Y:S05]  /*18f0*/  @!P1 BRA `(.L_x_26) ;  /* 0x0000000000489947 */ /* 0x000fea0003800000 */
[----:B------:R-:W-:Y:S05]  /*1900*/  @!P0 BRA `(.L_x_27) ;  /* 0x0000000000048947 */ /* 0x000fea0003800000 */
[----:B------:R-:W-:Y:S01]  /*1910*/  BPT.TRAP 0x1 ;  /* 0x000000040000795c */ /* 0x000fe20000300000 */
.L_x_27:
[----:B------:R-:W2:Y:S01]  /*1920*/  S2UR UR7, SR_CgaCtaId ;  /* 0x00000000000779c3 */ /* 0x000ea20000008800 */
[----:B------:R-:W-:Y:S01]  /*1930*/  UISETP.LT.AND UP0, UPT, UR40, 0x1, UPT ;  /* 0x000000012800788c */ /* 0x000fe2000bf01270 */
[----:B------:R-:W-:-:S03]  /*1940*/  ISETP.GT.U32.AND P0, PT, R19, 0x1, PT ;  /* 0x000000011300780c */ /* 0x000fc60003f04070 */
[----:B------:R-:W-:-:S04]  /*1950*/  USEL UR6, UR40, 0x1, UP0 ;  /* 0x0000000128067887 */ /* 0x000fc80008000000 */
[----:B------:R-:W-:-:S04]  /*1960*/  UIADD3 UR6, UR39, UR40, -UR6 ;  /* 0x0000002827067290 */ /* 0x000fc8000fffe806 */
[----:B------:R-:W-:-:S04]  /*1970*/  UIMAD.WIDE.U32 UR4, UR6, -0x55555555, URZ ;  /* 0xaaaaaaab060478a5 */ /* 0x000fc8000f8e003f */
[----:B------:R-:W-:-:S03]  /*1980*/  USHF.R.U32.HI UR4, URZ, 0x2, UR5 ;  /* 0x000000023f047899 */ /* 0x000fc60008011605 */
[----:B------:R-:W-:Y:S01]  /*1990*/  UMOV UR5, 0x400 ;  /* 0x0000040000057882 */ /* 0x000fe20000000000 */
[----:B------:R-:W-:Y:S02]  /*19a0*/  UIMAD UR6, UR4, -0x6, UR6 ;  /* 0xfffffffa040678a4 */ /* 0x000fe4000f8e0206 */
[----:B--2---:R-:W-:-:S04]  /*19b0*/  ULEA UR5, UR7, UR5, 0x18 ;  /* 0x0000000507057291 */ /* 0x004fc8000f8ec03f */
[----:B------:R-:W-:-:S04]  /*19c0*/  ULEA UR6, UR6, UR5, 0x3 ;  /* 0x0000000506067291 */ /* 0x000fc8000f8e183f */
[----:B------:R-:W-:-:S04]  /*19d0*/  UIADD3 UR6, UR6, 0x30, URZ ;  /* 0x0000003006067890 */ /* 0x000fc8000fffe03f */
[----:B------:R-:W-:-:S09]  /*19e0*/  UPRMT UR6, URZ, 0x654, UR6 ;  /* 0x000006543f067896 */ /* 0x000fd20008000006 */
[----:B------:R-:W-:Y:S01]  /*19f0*/  SYNCS.ARRIVE.TRANS64.RED.A1T0 RZ, [UR6], RZ ;  /* 0x000000ffffff79a7 */ /* 0x000fe20008100406 */
[----:B------:R-:W-:Y:S05]  /*1a00*/  @P0 BRA `(.L_x_26) ;  /* 0x0000000000040947 */ /* 0x000fea0003800000 */
[----:B------:R-:W-:Y:S01]  /*1a10*/  BPT.TRAP 0x1 ;  /* 0x000000040000795c */ /* 0x000fe20000300000 */
.L_x_26:
[----:B------:R-:W2:Y:S01]  /*1a20*/  LDC R6, c[0x0][0x288] ;  /* 0x0000a200ff067b82 */ /* 0x000ea20000000800 */
[----:B01----:R-:W-:Y:S01]  /*1a30*/  LOP3.LUT R4, R18, 0x60, RZ, 0xc0, !PT ;  /* 0x0000006012047812 */ /* 0x003fe200078ec0ff */
[----:B------:R-:W-:Y:S01]  /*1a40*/  UIADD3 UR39, UR40, UR39, URZ ;  /* 0x0000002728277290 */ /* 0x000fe2000fffe03f */
[----:B------:R-:W-:Y:S01]  /*1a50*/  SHF.L.U32 R13, R153, 0x7, RZ ;  /* 0x00000007990d7819 */ /* 0x000fe200000006ff */
[----:B------:R-:W-:Y:S01]  /*1a60*/  IMAD.SHL.U32 R15, R152, 0x100, RZ ;  /* 0x00000100980f7824 */ /* 0x000fe200078e00ff */
[----:B------:R-:W-:Y:S01]  /*1a70*/  SHF.R.U32.HI R10, RZ, 0x1, R4 ;  /* 0x00000001ff0a7819 */ /* 0x000fe20000011604 */
[----:B------:R-:W-:Y:S01]  /*1a80*/  UISETP.GT.U32.AND UP0, UPT, UR39, 0x5, UPT ;  /* 0x000000052700788c */ /* 0x000fe2000bf04070 */
[----:B------:R-:W-:Y:S01]  /*1a90*/  LOP3.LUT R4, R18, 0x3, RZ, 0xc0, !PT ;  /* 0x0000000312047812 */ /* 0x000fe200078ec0ff */
[----:B------:R-:W-:Y:S01]  /*1aa0*/  ULDC UR7, c[0x0][0x284] ;  /* 0x0000a10000077ab9 */ /* 0x000fe20000000800 */
[----:B------:R-:W-:Y:S01]  /*1ab0*/  SHF.R.U32.HI R3, RZ, 0x2, R18 ;  /* 0x00000002ff037819 */ /* 0x000fe20000011612 */
[----:B------:R-:W-:Y:S01]  /*1ac0*/  UISETP.LT.U32.AND UP0, UPT, UR40, 0x6, UP0 ;  /* 0x000000062800788c */ /* 0x000fe20008701070 */
[----:B------:R-:W-:Y:S01]  /*1ad0*/  LOP3.LUT R0, R22, 0x1, RZ, 0xc0, !PT ;  /* 0x0000000116007812 */ /* 0x000fe200078ec0ff */
[----:B------:R-:W-:Y:S01]  /*1ae0*/  UISETP.GE.U32.AND UP1, UPT, UR40, 0x6, UPT ;  /* 0x000000062800788c */ /* 0x000fe2000bf26070 */
[----:B------:R-:W-:Y:S01]  /*1af0*/  LOP3.LUT R3, R3, 0x7, RZ, 0xc0, !PT ;  /* 0x0000000703037812 */ /* 0x000fe200078ec0ff */
[----:B------:R-:W-:Y:S01]  /*1b00*/  ULDC.64 UR8, c[0x0][0x5d0] ;  /* 0x0001740000087ab9 */ /* 0x000fe20000000a00 */
[----:B------:R-:W-:Y:S01]  /*1b10*/  SHF.R.S32.HI R21, RZ, 0x1f, R23 ;  /* 0x0000001fff157819 */ /* 0x000fe20000011417 */
[----:B------:R-:W-:Y:S01]  /*1b20*/  IMAD.SHL.U32 R8, R0, 0x40, RZ ;  /* 0x0000004000087824 */ /* 0x000fe200078e00ff */
[----:B------:R-:W-:Y:S01]  /*1b30*/  IADD3 R5, RZ, -R10, -R3 ;  /* 0x8000000aff057210 */ /* 0x000fe20007ffe803 */
[----:B------:R-:W-:-:S02]  /*1b40*/  UIMAD.WIDE.U32 UR4, UR39, -0x55555555, URZ ;  /* 0xaaaaaaab270478a5 */ /* 0x000fc4000f8e003f */
[----:B------:R-:W-:Y:S01]  /*1b50*/  USEL UR6, URZ, 0x1, !UP0 ;  /* 0x000000013f067887 */ /* 0x000fe2000c000000 */
[----:B------:R-:W-:Y:S01]  /*1b60*/  LOP3.LUT R3, R8, 0x40, R3, 0xe2, !PT ;  /* 0x0000004008037812 */ /* 0x000fe200078ee203 */
[----:B------:R-:W-:Y:S01]  /*1b70*/  IMAD.WIDE R8, R152, 0x100, RZ ;  /* 0x0000010098087825 */ /* 0x000fe200078e02ff */
[----:B------:R-:W-:Y:S01]  /*1b80*/  USHF.R.U32.HI UR4, URZ, 0x2, UR5 ;  /* 0x000000023f047899 */ /* 0x000fe20008011605 */
[----:B--2---:R-:W-:Y:S01]  /*1b90*/  ISETP.GE.AND P0, PT, R13, R6, PT ;  /* 0x000000060d00720c */ /* 0x004fe20003f06270 */
[----:B------:R-:W-:Y:S01]  /*1ba0*/  ULOP3.LUT UR38, UR38, UR6, URZ, 0x3c, !UPT ;  /* 0x0000000626267292 */ /* 0x000fe2000f8e3c3f */
[----:B------:R-:W-:Y:S01]  /*1bb0*/  IMAD R12, R4, -0x2, R6 ;  /* 0xfffffffe040c7824 */ /* 0x000fe200078e0206 */
[----:B------:R-:W-:Y:S01]  /*1bc0*/  LOP3.LUT R153, R8, R3, R10, 0xfe, !PT ;  /* 0x0000000308997212 */ /* 0x000fe200078efe0a */
[----:B------:R-:W-:Y:S01]  /*1bd0*/  IMAD.SHL.U32 R6, R18, 0x2, RZ ;  /* 0x0000000212067824 */ /* 0x000fe200078e00ff */
[----:B------:R-:W-:Y:S01]  /*1be0*/  ISETP.GE.OR P0, PT, R15, UR7, P0 ;  /* 0x000000070f007c0c */ /* 0x000fe20008706670 */
[----:B------:R-:W-:Y:S01]  /*1bf0*/  IMAD R4, R21, UR8, RZ ;  /* 0x0000000815047c24 */ /* 0x000fe2000f8e02ff */
[----:B------:R-:W-:Y:S01]  /*1c00*/  UIMAD UR39, UR4, -0x6, UR39 ;  /* 0xfffffffa042778a4 */ /* 0x000fe2000f8e0227 */
[----:B------:R-:W-:Y:S01]  /*1c10*/  IMAD R0, R0, -0x40, R5 ;  /* 0xffffffc000007824 */ /* 0x000fe200078e0205 */
[----:B------:R-:W-:Y:S01]  /*1c20*/  LOP3.LUT R6, R13, 0x6, R6, 0xf8, !PT ;  /* 0x000000060d067812 */ /* 0x000fe200078ef806 */
[----:B------:R-:W-:Y:S01]  /*1c30*/  IMAD R11, R23, UR9, R4 ;  /* 0x00000009170b7c24 */ /* 0x000fe2000f8e0204 */
[----:B------:R-:W-:Y:S01]  /*1c40*/  @UP1 ULOP3.LUT UR38, UR38, 0x1, UR4, 0x78, !UPT ;  /* 0x0000000126261892 */ /* 0x000fe2000f8e7804 */
[----:B------:R-:W-:Y:S01]  /*1c50*/  IMAD.MOV.U32 R152, RZ, RZ, -0x1 ;  /* 0xffffffffff987424 */ /* 0x000fe200078e00ff */
[----:B------:R-:W-:-:S02]  /*1c60*/  SHF.R.S32.HI R7, RZ, 0x1f, R6 ;  /* 0x0000001fff077819 */ /* 0x000fc40000011406 */
[----:B------:R-:W-:Y:S01]  /*1c70*/  IADD3 R3, -R15, UR7, R0 ;  /* 0x000000070f037c10 */ /* 0x000fe2000fffe100 */
[----:B------:R-:W-:Y:S02]  /*1c80*/  IMAD.IADD R0, R12, 0x1, -R13 ;  /* 0x000000010c007824 */ /* 0x000fe400078e0a0d */
[----:B------:R-:W-:-:S04]  /*1c90*/  IMAD.WIDE.U32 R4, R23, UR8, R6 ;  /* 0x0000000817047c25 */ /* 0x000fc8000f8e0006 */
[----:B------:R-:W-:Y:S02]  /*1ca0*/  IMAD.IADD R11, R5, 0x1, R11 ;  /* 0x00000001050b7824 */ /* 0x000fe400078e020b */
[----:B------:R-:W-:Y:S01]  /*1cb0*/  IMAD.MOV.U32 R10, RZ, RZ, R4 ;  /* 0x000000ffff0a7224 */ /* 0x000fe200078e0004 */
[----:B------:R-:W-:Y:S06]  /*1cc0*/  @P0 BRA `(.L_x_28) ;  /* 0x00000084006c0947 */ /* 0x000fec0003800000 */
[----:B------:R-:W0:Y:S01]  /*1cd0*/  LDC.64 R4, c[0x0][0x5c8] ;  /* 0x00017200ff047b82 */ /* 0x000e220000000a00 */
[----:B-----5:R-:W-:Y:S01]  /*1ce0*/  FSETP.NEU.AND P0, PT, R155, RZ, PT ;  /* 0x000000ff9b00720b */ /* 0x020fe20003f0d000 */
[----:B------:R-:W-:Y:S01]  /*1cf0*/  BSSY B0, `(.L_x_28) ;  /* 0x0000858000007945 */ /* 0x000fe20003800000 */
[----:B------:R-:W-:-:S04]  /*1d00*/  ISETP.GT.AND P3, PT, R3, RZ, PT ;  /* 0x000000ff0300720c */ /* 0x000fc80003f64270 */
[----:B------:R-:W-:Y:S01]  /*1d10*/  ISETP.GT.AND P1, PT, R0, RZ, P3 ;  /* 0x000000ff0000720c */ /* 0x000fe20001f24270 */
[-C--:B0-----:R-:W-:Y:S02]  /*1d20*/  IMAD R12, R9, R4.reuse, RZ ;  /* 0x00000004090c7224 */ /* 0x081fe400078e02ff */
[----:B------:R-:W-:-:S04]  /*1d30*/  IMAD.WIDE.U32 R166, R153, R4, R10 ;  /* 0x0000000499a67225 */ /* 0x000fc800078e000a */
[----:B------:R-:W-:-:S04]  /*1d40*/  IMAD R11, R153, R5, R12 ;  /* 0x00000005990b7224 */ /* 0x000fc800078e020c */
[----:B------:R-:W-:Y:S01]  /*1d50*/  IMAD.IADD R169, R167, 0x1, R11 ;  /* 0x00000001a7a97824 */ /* 0x000fe200078e020b */
[----:B------:R-:W-:Y:S06]  /*1d60*/  @!P0 BRA `(.L_x_29) ;  /* 0x00000060000c8947 */ /* 0x000fec0003800000 */
[----:B------:R-:W0:Y:S01]  /*1d70*/  LDC.64 R12, c[0x0][0x5b8] ;  /* 0x00016e00ff0c7b82 */ /* 0x000e220000000a00 */
[----:B------:R-:W-:-:S07]  /*1d80*/  ULDC.64 UR4, c[0x0][0x5c0] ;  /* 0x0001700000047ab9 */ /* 0x000fce0000000a00 */
[----:B------:R-:W1:Y:S08]  /*1d90*/  LDC.64 R14, c[0x0][0x5b0] ;  /* 0x00016c00ff0e7b82 */ /* 0x000e700000000a00 */
[----:B------:R-:W2:Y:S01]  /*1da0*/  LDC.64 R10, c[0x0][0x5a8] ;  /* 0x00016a00ff0a7b82 */ /* 0x000ea20000000a00 */
[----:B0-----:R-:W-:-:S04]  /*1db0*/  IMAD R20, R21, R12, RZ ;  /* 0x0000000c15147224 */ /* 0x001fc800078e02ff */
[C---:B------:R-:W-:Y:S02]  /*1dc0*/  IMAD R13, R23.reuse, R13, R20 ;  /* 0x0000000d170d7224 */ /* 0x040fe400078e0214 */
[----:B------:R-:W-:-:S04]  /*1dd0*/  IMAD.WIDE.U32 R20, R23, R12, R6 ;  /* 0x0000000c17147225 */ /* 0x000fc800078e0006 */
[----:B-1----:R-:W-:Y:S01]  /*1de0*/  IMAD R156, R9, R14, RZ ;  /* 0x0000000e099c7224 */ /* 0x002fe200078e02ff */
[----:B------:R-:W-:-:S03]  /*1df0*/  IADD3 R157, R21, R13, RZ ;  /* 0x0000000d159d7210 */ /* 0x000fc60007ffe0ff */
[----:B------:R-:W-:Y:S02]  /*1e00*/  IMAD R167, R153, R15, R156 ;  /* 0x0000000f99a77224 */ /* 0x000fe400078e029c */
[----:B------:R-:W-:-:S04]  /*1e10*/  IMAD.MOV.U32 R156, RZ, RZ, R20 ;  /* 0x000000ffff9c7224 */ /* 0x000fc800078e0014 */
[----:B------:R-:W-:-:S04]  /*1e20*/  IMAD.WIDE.U32 R158, R153, R14, R156 ;  /* 0x0000000e999e7225 */ /* 0x000fc800078e009c */
[----:B------:R-:W-:Y:S01]  /*1e30*/  IMAD.IADD R159, R159, 0x1, R167 ;  /* 0x000000019f9f7824 */ /* 0x000fe200078e02a7 */
[----:B--2---:R-:W-:-:S04]  /*1e40*/  LEA R160, P0, R158, R10, 0x1 ;  /* 0x0000000a9ea07211 */ /* 0x004fc800078008ff */
[----:B------:R-:W-:-:S05]  /*1e50*/  LEA.HI.X R161, R158, R11, R159, 0x1, P0 ;  /* 0x0000000b9ea17211 */ /* 0x000fca00000f0c9f */
[----:B------:R-:W2:Y:S01]  /*1e60*/  @P1 LDG.E.LTC128B.U16 R165, desc[UR36][R160.64] ;  /* 0x00000024a0a51981 */ /* 0x000ea2000c1e1520 */
[----:B------:R-:W-:Y:S01]  /*1e70*/  IMAD.WIDE.U32 R162, R153, R14, R6 ;  /* 0x0000000e99a27225 */ /* 0x000fe200078e0006 */
[----:B------:R-:W-:Y:S01]  /*1e80*/  ISETP.GT.AND P2, PT, R0, 0x1, P3 ;  /* 0x000000010000780c */ /* 0x000fe20001f44270 */
[----:B------:R-:W-:Y:S02]  /*1e90*/  BSSY B1, `(.L_x_30) ;  /* 0x0000012000017945 */ /* 0x000fe40003800000 */
[----:B------:R-:W-:Y:S02]  /*1ea0*/  IMAD.IADD R163, R167, 0x1, R163 ;  /* 0x00000001a7a37824 */ /* 0x000fe400078e02a3 */
[----:B------:R-:W-:-:S04]  /*1eb0*/  IMAD.WIDE.U32 R162, R23, R12, R162 ;  /* 0x0000000c17a27225 */ /* 0x000fc800078e00a2 */
[----:B--2---:R-:W-:-:S05]  /*1ec0*/  HADD2.F32 R158, -RZ, R165.H0_H0 ;  /* 0x200000a5ff9e7230 */ /* 0x004fca0000004100 */
[----:B------:R-:W-:Y:S01]  /*1ed0*/  FMUL R159, R158, R155 ;  /* 0x0000009b9e9f7220 */ /* 0x000fe20000400000 */
[----:B------:R-:W-:-:S03]  /*1ee0*/  LEA R158, P0, R166, UR4, 0x1 ;  /* 0x00000004a69e7c11 */ /* 0x000fc6000f8008ff */
[----:B------:R-:W-:Y:S01]  /*1ef0*/  FFMA R159, R88, R154, R159 ;  /* 0x0000009a589f7223 */ /* 0x000fe2000000009f */
[----:B------:R-:W-:-:S04]  /*1f00*/  IMAD.IADD R88, R13, 0x1, R163 ;  /* 0x000000010d587824 */ /* 0x000fc800078e02a3 */
[----:B------:R-:W-:Y:S02]  /*1f10*/  F2FP.F16.F32.PACK_AB R161, RZ, R159 ;  /* 0x0000009fffa1723e */ /* 0x000fe400000000ff */
[----:B------:R-:W-:Y:S02]  /*1f20*/  LEA.HI.X R159, R166, UR5, R169, 0x1, P0 ;  /* 0x00000005a69f7c11 */ /* 0x000fe400080f0ca9 */
[----:B------:R-:W-:Y:S02]  /*1f30*/  PRMT R163, R161, 0x7610, R163 ;  /* 0x00007610a1a37816 */ /* 0x000fe400000000a3 */
[----:B------:R-:W-:-:S03]  /*1f40*/  LEA R160, P0, R162, R10, 0x1 ;  /* 0x0000000aa2a07211 */ /* 0x000fc600078008ff */
[----:B------:R0:W-:Y:S01]  /*1f50*/  @P1 STG.E.U16 desc[UR36][R158.64], R163 ;  /* 0x000000a39e001986 */ /* 0x0001e2000c101524 */
[----:B------:R-:W-:Y:S01]  /*1f60*/  LEA.HI.X R161, R162, R11, R88, 0x1, P0 ;  /* 0x0000000ba2a17211 */ /* 0x000fe200000f0c58 */
[C---:B------:R-:W-:Y:S01]  /*1f70*/  IMAD.SHL.U32 R162, R14.reuse, 0x8, RZ ;  /* 0x000000080ea27824 */ /* 0x040fe200078e00ff */
[----:B0-----:R-:W-:Y:S01]  /*1f80*/  SHF.L.U64.HI R163, R14, 0x3, R15 ;  /* 0x000000030ea37819 */ /* 0x001fe2000001020f */
[----:B------:R-:W-:Y:S06]  /*1f90*/  @!P2 BRA `(.L_x_31) ;  /* 0x000000000004a947 */ /* 0x000fec0003800000 */
[----:B------:R0:W5:Y:S02]  /*1fa0*/  LDG.E.LTC128B.U16 R165, desc[UR36][R160.64+0x2] ;  /* 0x00000224a0a57981 */ /* 0x000164000c1e1520 */
.L_x_31:
[----:B------:R-:W-:Y:S05]  /*1fb0*/  BSYNC B1 ;  /* 0x0000000000017941 */ /* 0x000fea0003800000 */
.L_x_30:
[----:B-----5:R-:W-:Y:S01]  /*1fc0*/  HADD2.F32 R88, -RZ, R165.H0_H0 ;  /* 0x200000a5ff587230 */ /* 0x020fe20000004100 */
[----:B------:R-:W-:Y:S01]  /*1fd0*/  ISETP.GT.AND P0, PT, R3, 0x8, PT ;  /* 0x000000080300780c */ /* 0x000fe20003f04270 */
[----:B------:R-:W-:Y:S01]  /*1fe0*/  IMAD.WIDE.U32 R170, R153, R14, R162 ;  /* 0x0000000e99aa7225 */ /* 0x000fe200078e00a2 */
[----:B------:R-:W-:-:S03]  /*1ff0*/  PRMT R172, R165, 0x7610, R172 ;  /* 0x00007610a5ac7816 */ /* 0x000fc600000000ac */
[----:B------:R-:W-:Y:S01]  /*2000*/  FMUL R88, R88, R155 ;  /* 0x0000009b58587220 */ /* 0x000fe20000400000 */
[----:B------:R-:W-:Y:S01]  /*2010*/  IMAD.IADD R169, R167, 0x1, R171 ;  /* 0x00000001a7a97824 */ /* 0x000fe200078e02ab */
[----:B------:R-:W-:Y:S02]  /*2020*/  IADD3 R166, P4, R20, R170, RZ ;  /* 0x000000aa14a67210 */ /* 0x000fe40007f9e0ff */
[----:B------:R-:W-:Y:S01]  /*2030*/  FFMA R89, R89, R154, R88 ;  /* 0x0000009a59597223 */ /* 0x000fe20000000058 */
[----:B------:R-:W-:Y:S02]  /*2040*/  ISETP.GT.AND P1, PT, R0, RZ, P0 ;  /* 0x000000ff0000720c */ /* 0x000fe40000724270 */
[----:B------:R-:W-:Y:S01]  /*2050*/  IMAD.X R167, R169, 0x1, R157, P4 ;  /* 0x00000001a9a77824 */ /* 0x000fe200020e069d */
[----:B------:R-:W-:Y:S02]  /*2060*/  LEA R88, P4, R166, R10, 0x1 ;  /* 0x0000000aa6587211 */ /* 0x000fe400078808ff */
[----:B------:R-:W-:-:S02]  /*2070*/  F2FP.F16.F32.PACK_AB R168, RZ, R89 ;  /* 0x00000059ffa8723e */ /* 0x000fc400000000ff */
[----:B------:R-:W-:Y:S02]  /*2080*/  LEA.HI.X R89, R166, R11, R167, 0x1, P4 ;  /* 0x0000000ba6597211 */ /* 0x000fe400020f0ca7 */
[----:B------:R-:W-:-:S05]  /*2090*/  PRMT R171, R168, 0x7610, R171 ;  /* 0x00007610a8ab7816 */ /* 0x000fca00000000ab */
[----:B------:R1:W-:Y:S04]  /*20a0*/  @P2 STG.E.U16 desc[UR36][R158.64+0x2], R171 ;  /* 0x000002ab9e002986 */ /* 0x0003e8000c101524 */
[----:B------:R2:W3:Y:S01]  /*20b0*/  @P1 LDG.E.LTC128B.U16 R172, desc[UR36][R88.64] ;  /* 0x0000002458ac1981 */ /* 0x0004e2000c1e1520 */
[----:B------:R-:W-:Y:S01]  /*20c0*/  IMAD.SHL.U32 R165, R4, 0x10, RZ ;  /* 0x0000001004a57824 */ /* 0x000fe200078e00ff */
[----:B------:R-:W-:Y:S01]  /*20d0*/  IADD3 R170, P2, R6, R170, RZ ;  /* 0x000000aa06aa7210 */ /* 0x000fe20007f5e0ff */
[----:B------:R-:W-:Y:S03]  /*20e0*/  BSSY B1, `(.L_x_32) ;  /* 0x0000011000017945 */ /* 0x000fe60003800000 */
[----:B------:R-:W-:-:S02]  /*20f0*/  IADD3 R168, P4, R165, R158, RZ ;  /* 0x0000009ea5a87210 */ /* 0x000fc40007f9e0ff */
[----:B-1----:R-:W-:Y:S02]  /*2100*/  IADD3.X R171, R7, R169, RZ, P2, !PT ;  /* 0x000000a907ab7210 */ /* 0x002fe400017fe4ff */
[----:B------:R-:W-:Y:S01]  /*2110*/  ISETP.GT.AND P2, PT, R0, 0x1, P0 ;  /* 0x000000010000780c */ /* 0x000fe20000744270 */
[----:B------:R-:W-:-:S03]  /*2120*/  IMAD.WIDE.U32 R170, R23, R12, R170 ;  /* 0x0000000c17aa7225 */ /* 0x000fc600078e00aa */
[----:B--2---:R-:W-:Y:S01]  /*2130*/  LEA R88, P5, R170, R10, 0x1 ;  /* 0x0000000aaa587211 */ /* 0x004fe200078a08ff */
[----:B---3--:R-:W-:-:S05]  /*2140*/  HADD2.F32 R166, -RZ, R172.H0_H0 ;  /* 0x200000acffa67230 */ /* 0x008fca0000004100 */
[----:B------:R-:W-:Y:S01]  /*2150*/  FMUL R167, R166, R155 ;  /* 0x0000009ba6a77220 */ /* 0x000fe20000400000 */
[----:B------:R-:W-:-:S03]  /*2160*/  IMAD.IADD R166, R13, 0x1, R171 ;  /* 0x000000010da67824 */ /* 0x000fc600078e02ab */
[----:B------:R-:W-:Y:S01]  /*2170*/  FFMA R90, R90, R154, R167 ;  /* 0x0000009a5a5a7223 */ /* 0x000fe200000000a7 */
[----:B------:R-:W-:Y:S02]  /*2180*/  SHF.L.U64.HI R167, R4, 0x4, R5 ;  /* 0x0000000404a77819 */ /* 0x000fe40000010205 */
[----:B------:R-:W-:Y:S02]  /*2190*/  LEA.HI.X R89, R170, R11, R166, 0x1, P5 ;  /* 0x0000000baa597211 */ /* 0x000fe400028f0ca6 */
[----:B------:R-:W-:Y:S01]  /*21a0*/  F2FP.F16.F32.PACK_AB R90, RZ, R90 ;  /* 0x0000005aff5a723e */ /* 0x000fe200000000ff */
[----:B------:R-:W-:-:S05]  /*21b0*/  IMAD.X R169, R167, 0x1, R159, P4 ;  /* 0x00000001a7a97824 */ /* 0x000fca00020e069f */
[----:B------:R1:W-:Y:S01]  /*21c0*/  @P1 STG.E.U16 desc[UR36][R168.64], R90 ;  /* 0x0000005aa8001986 */ /* 0x0003e2000c101524 */
[----:B------:R-:W-:Y:S05]  /*21d0*/  @!P2 BRA `(.L_x_33) ;  /* 0x000000000004a947 */ /* 0x000fea0003800000 */
[----:B------:R2:W5:Y:S02]  /*21e0*/  LDG.E.LTC128B.U16 R172, desc[UR36][R88.64+0x2] ;  /* 0x0000022458ac7981 */ /* 0x000564000c1e1520 */
.L_x_33:
[----:B------:R-:W-:Y:S05]  /*21f0*/  BSYNC B1 ;  /* 0x0000000000017941 */ /* 0x000fea0003800000 */
.L_x_32:
[----:B-1---5:R-:W-:Y:S01]  /*2200*/  HADD2.F32 R90, -RZ, R172.H0_H0 ;  /* 0x200000acff5a7230 */ /* 0x022fe20000004100 */
[----:B------:R-:W-:Y:S01]  /*2210*/  ISETP.GT.AND P1, PT, R0, 0x8, P3 ;  /* 0x000000080000780c */ /* 0x000fe20001f24270 */
[----:B------:R-:W-:Y:S03]  /*2220*/  BSSY B1, `(.L_x_34) ;  /* 0x000000a000017945 */ /* 0x000fe60003800000 */
[----:B------:R-:W-:-:S04]  /*2230*/  FMUL R90, R90, R155 ;  /* 0x0000009b5a5a7220 */ /* 0x000fc80000400000 */
[----:B------:R-:W-:Y:S01]  /*2240*/  FFMA R90, R91, R154, R90 ;  /* 0x0000009a5b5a7223 */ /* 0x000fe2000000005a */
[----:B------:R-:W-:-:S04]  /*2250*/  @P2 IMAD.MOV.U32 R91, RZ, RZ, R169 ;  /* 0x000000ffff5b2224 */ /* 0x000fc800078e00a9 */
[----:B------:R-:W-:-:S04]  /*2260*/  F2FP.F16.F32.PACK_AB R90, RZ, R90 ;  /* 0x0000005aff5a723e */ /* 0x000fc800000000ff */
[----:B------:R-:W-:Y:S01]  /*2270*/  PRMT R166, R90, 0x7610, R166 ;  /* 0x000076105aa67816 */ /* 0x000fe200000000a6 */
[----:B------:R-:W-:-:S05]  /*2280*/  @P2 IMAD.MOV.U32 R90, RZ, RZ, R168 ;  /* 0x000000ffff5a2224 */ /* 0x000fca00078e00a8 */
[----:B------:R1:W-:Y:S01]  /*2290*/  @P2 STG.E.U16 desc[UR36][R90.64+0x2], R166 ;  /* 0x000002a65a002986 */ /* 0x0003e2000c101524 */
[----:B------:R-:W-:Y:S05]  /*22a0*/  @!P1 BRA `(.L_x_35) ;  /* 0x0000000000049947 */ /* 0x000fea0003800000 */
[----:B------:R3:W5:Y:S02]  /*22b0*/  LDG.E.LTC128B.U16 R172, desc[UR36][R160.64+0x10] ;  /* 0x00001024a0ac7981 */ /* 0x000764000c1e1520 */
.L_x_35:
[----:B------:R-:W-:Y:S05]  /*22c0*/  BSYNC B1 ;  /* 0x0000000000017941 */ /* 0x000fea0003800000 */
.L_x_34:
[----:B-1---5:R-:W-:Y:S01]  /*22d0*/  HADD2.F32 R90, -RZ, R172.H0_H0 ;  /* 0x200000acff5a7230 */ /* 0x022fe20000004100 */
[----:B------:R-:W-:Y:S01]  /*22e0*/  ISETP.GT.AND P2, PT, R0, 0x9, P3 ;  /* 0x000000090000780c */ /* 0x000fe20001f44270 */
[----:B------:R-:W-:Y:S03]  /*22f0*/  BSSY B1, `(.L_x_36) ;  /* 0x000000a000017945 */ /* 0x000fe60003800000 */
[----:B------:R-:W-:Y:S01]  /*2300*/  FMUL R91, R90, R155 ;  /* 0x0000009b5a5b7220 */ /* 0x000fe20000400000 */
[----:B------:R-:W-:-:S03]  /*2310*/  @P1 IMAD.MOV.U32 R90, RZ, RZ, R158 ;  /* 0x000000ffff5a1224 */ /* 0x000fc600078e009e */
[----:B------:R-:W-:-:S05]  /*2320*/  FFMA R91, R92, R154, R91 ;  /* 0x0000009a5c5b7223 */ /* 0x000fca000000005b */
[----:B------:R-:W-:-:S04]  /*2330*/  F2FP.F16.F32.PACK_AB R91, RZ, R91 ;  /* 0x0000005bff5b723e */ /* 0x000fc800000000ff */
[----:B------:R-:W-:Y:S01]  /*2340*/  PRMT R92, R91, 0x7610, R92 ;  /* 0x000076105b5c7816 */ /* 0x000fe2000000005c */
[----:B------:R-:W-:-:S05]  /*2350*/  @P1 IMAD.MOV.U32 R91, RZ, RZ, R159 ;  /* 0x000000ffff5b1224 */ /* 0x000fca00078e009f */
[----:B------:R1:W-:Y:S01]  /*2360*/  @P1 STG.E.U16 desc[UR36][R90.64+0x10], R92 ;  /* 0x0000105c5a001986 */ /* 0x0003e2000c101524 */
[----:B------:R-:W-:Y:S05]  /*2370*/  @!P2 BRA `(.L_x_37) ;  /* 0x000000000004a947 */ /* 0x000fea0003800000 */
[----:B------:R4:W5:Y:S02]  /*2380*/  LDG.E.LTC128B.U16 R172, desc[UR36][R160.64+0x12] ;  /* 0x00001224a0ac7981 */ /* 0x000964000c1e1520 */
.L_x_37:
[----:B------:R-:W-:Y:S05]  /*2390*/  BSYNC B1 ;  /* 0x0000000000017941 */ /* 0x000fea0003800000 */
.L_x_36:
[----:B-1---5:R-:W-:Y:S01]  /*23a0*/  HADD2.F32 R90, -RZ, R172.H0_H0 ;  /* 0x200000acff5a7230 */ /* 0x022fe20000004100 */
[----:B------:R-:W-:Y:S01]  /*23b0*/  ISETP.GT.AND P1, PT, R0, 0x8, P0 ;  /* 0x000000080000780c */ /* 0x000fe20000724270 */
[----:B------:R-:W-:Y:S01]  /*23c0*/  @P2 IMAD.MOV.U32 R91, RZ, RZ, R159 ;  /* 0x000000ffff5b2224 */ /* 0x000fe200078e009f */
[----:B------:R-:W-:Y:S02]  /*23d0*/  BSSY B1, `(.L_x_38) ;  /* 0x0000009000017945 */ /* 0x000fe40003800000 */
[----:B------:R-:W-:-:S04]  /*23e0*/  FMUL R90, R90, R155 ;  /* 0x0000009b5a5a7220 */ /* 0x000fc80000400000 */
[----:B------:R-:W-:-:S05]  /*23f0*/  FFMA R90, R93, R154, R90 ;  /* 0x0000009a5d5a7223 */ /* 0x000fca000000005a */
[----:B------:R-:W-:-:S04]  /*2400*/  F2FP.F16.F32.PACK_AB R90, RZ, R90 ;  /* 0x0000005aff5a723e */ /* 0x000fc800000000ff */
[----:B------:R-:W-:Y:S02]  /*2410*/  PRMT R92, R90, 0x7610, R92 ;  /* 0x000076105a5c7816 */ /* 0x000fe4000000005c */
[----:B------:R-:W-:-:S05]  /*2420*/  @P2 MOV R90, R158 ;  /* 0x0000009e005a2202 */ /* 0x000fca0000000f00 */
[----:B------:R1:W-:Y:S01]  /*2430*/  @P2 STG.E.U16 desc[UR36][R90.64+0x12], R92 ;  /* 0x0000125c5a002986 */ /* 0x0003e2000c101524 */
[----:B------:R-:W-:Y:S05]  /*2440*/  @!P1 BRA `(.L_x_39) ;  /* 0x0000000000049947 */ /* 0x000fea0003800000 */
[----:B------:R0:W5:Y:S02]  /*2450*/  LDG.E.LTC128B.U16 R172, desc[UR36][R88.64+0x10] ;  /* 0x0000102458ac7981 */ /* 0x000164000c1e1520 */
.L_x_39:
[----:B------:R-:W-:Y:S05]  /*2460*/  BSYNC B1 ;  /* 0x0000000000017941 */ /* 0x000fea0003800000 */
.L_x_38:
        /* <DEDUP_REMOVED lines=12> */
.L_x_41:
[----:B------:R-:W-:Y:S05]  /*2530*/  BSYNC B1 ;  /* 0x0000000000017941 */ /* 0x000fea0003800000 */
.L_x_40:
[----:B-1---5:R-:W-:Y:S01]  /*2540*/  HADD2.F32 R90, -RZ, R172.H0_H0 ;  /* 0x200000acff5a7230 */ /* 0x022fe20000004100 */
[----:B------:R-:W-:Y:S01]  /*2550*/  ISETP.GT.AND P1, PT, R0, 0x10, P3 ;  /* 0x000000100000780c */ /* 0x000fe20001f24270 */
[----:B------:R-:W-:Y:S01]  /*2560*/  @P2 IMAD.MOV.U32 R91, RZ, RZ, R169 ;  /* 0x000000ffff5b2224 */ /* 0x000fe200078e00a9 */
[----:B------:R-:W-:Y:S02]  /*2570*/  BSSY B1, `(.L_x_42) ;  /* 0x0000009000017945 */ /* 0x000fe40003800000 */
[----:B------:R-:W-:-:S04]  /*2580*/  FMUL R90, R90, R155 ;  /* 0x0000009b5a5a7220 */ /* 0x000fc80000400000 */
[----:B------:R-:W-:-:S05]  /*2590*/  FFMA R90, R95, R154, R90 ;  /* 0x0000009a5f5a7223 */ /* 0x000fca000000005a */
[----:B------:R-:W-:-:S04]  /*25a0*/  F2FP.F16.F32.PACK_AB R90, RZ, R90 ;  /* 0x0000005aff5a723e */ /* 0x000fc800000000ff */
[----:B------:R-:W-:Y:S01]  /*25b0*/  PRMT R92, R90, 0x7610, R92 ;  /* 0x000076105a5c7816 */ /* 0x000fe2000000005c */
[----:B------:R-:W-:-:S05]  /*25c0*/  @P2 IMAD.MOV.U32 R90, RZ, RZ, R168 ;  /* 0x000000ffff5a2224 */ /* 0x000fca00078e00a8 */
[----:B------:R1:W-:Y:S01]  /*25d0*/  @P2 STG.E.U16 desc[UR36][R90.64+0x12], R92 ;  /* 0x0000125c5a002986 */ /* 0x0003e2000c101524 */
[----:B------:R-:W-:Y:S05]  /*25e0*/  @!P1 BRA `(.L_x_43) ;  /* 0x0000000000049947 */ /* 0x000fea0003800000 */
[----:B------:R0:W5:Y:S02]  /*25f0*/  LDG.E.LTC128B.U16 R172, desc[UR36][R160.64+0x20] ;  /* 0x00002024a0ac7981 */ /* 0x000164000c1e1520 */
.L_x_43:
[----:B------:R-:W-:Y:S05]  /*2600*/  BSYNC B1 ;  /* 0x0000000000017941 */ /* 0x000fea0003800000 */
.L_x_42:
        /* <DEDUP_REMOVED lines=12> */
.L_x_45:
[----:B------:R-:W-:Y:S05]  /*26d0*/  BSYNC B1 ;  /* 0x0000000000017941 */ /* 0x000fea0003800000 */
.L_x_44:
        /* <DEDUP_REMOVED lines=12> */
.L_x_47:
[----:B------:R-:W-:Y:S05]  /*27a0*/  BSYNC B1 ;  /* 0x0000000000017941 */ /* 0x000fea0003800000 */
.L_x_46:
        /* <DEDUP_REMOVED lines=12> */
.L_x_49:
[----:B------:R-:W-:Y:S05]  /*2870*/  BSYNC B1 ;  /* 0x0000000000017941 */ /* 0x000fea0003800000 */
.L_x_48:
        /* <DEDUP_REMOVED lines=12> */
.L_x_51:
[----:B------:R-:W-:Y:S05]  /*2940*/  BSYNC B1 ;  /* 0x0000000000017941 */ /* 0x000fea0003800000 */
.L_x_50:
        /* <DEDUP_REMOVED lines=12> */
.L_x_53:
[----:B------:R-:W-:Y:S05]  /*2a10*/  BSYNC B1 ;  /* 0x0000000000017941 */ /* 0x000fea0003800000 */
.L_x_52:
        /* <DEDUP_REMOVED lines=12> */
.L_x_55:
[----:B------:R-:W-:Y:S05]  /*2ae0*/  BSYNC B1 ;  /* 0x0000000000017941 */ /* 0x000fea0003800000 */
.L_x_54:
        /* <DEDUP_REMOVED lines=12> */
.L_x_57:
[----:B------:R-:W-:Y:S05]  /*2bb0*/  BSYNC B1 ;  /* 0x0000000000017941 */ /* 0x000fea0003800000 */
.L_x_56:
        /* <DEDUP_REMOVED lines=12> */
.L_x_59:
[----:B------:R-:W-:Y:S05]  /*2c80*/  BSYNC B1 ;  /* 0x0000000000017941 */ /* 0x000fea0003800000 */
.L_x_58:
        /* <DEDUP_REMOVED lines=12> */
.L_x_61:
[----:B------:R-:W-:Y:S05]  /*2d50*/  BSYNC B1 ;  /* 0x0000000000017941 */ /* 0x000fea0003800000 */
.L_x_60:
        /* <DEDUP_REMOVED lines=12> */
.L_x_63:
[----:B------:R-:W-:Y:S05]  /*2e20*/  BSYNC B1 ;  /* 0x0000000000017941 */ /* 0x000fea0003800000 */
.L_x_62:
        /* <DEDUP_REMOVED lines=12> */
.L_x_65:
[----:B------:R-:W-:Y:S05]  /*2ef0*/  BSYNC B1 ;  /* 0x0000000000017941 */ /* 0x000fea0003800000 */
.L_x_64:
        /* <DEDUP_REMOVED lines=12> */
.L_x_67:
[----:B------:R-:W-:Y:S05]  /*2fc0*/  BSYNC B1 ;  /* 0x0000000000017941 */ /* 0x000fea0003800000 */
.L_x_66:
        /* <DEDUP_REMOVED lines=12> */
.L_x_69:
[----:B------:R-:W-:Y:S05]  /*3090*/  BSYNC B1 ;  /* 0x0000000000017941 */ /* 0x000fea0003800000 */
.L_x_68:
        /* <DEDUP_REMOVED lines=12> */
.L_x_71:
[----:B------:R-:W-:Y:S05]  /*3160*/  BSYNC B1 ;  /* 0x0000000000017941 */ /* 0x000fea0003800000 */
.L_x_70:
        /* <DEDUP_REMOVED lines=12> */
.L_x_73:
[----:B------:R-:W-:Y:S05]  /*3230*/  BSYNC B1 ;  /* 0x0000000000017941 */ /* 0x000fea0003800000 */
.L_x_72:
        /* <DEDUP_REMOVED lines=12> */
.L_x_75:
[----:B------:R-:W-:Y:S05]  /*3300*/  BSYNC B1 ;  /* 0x0000000000017941 */ /* 0x000fea0003800000 */
.L_x_74:
        /* <DEDUP_REMOVED lines=12> */
.L_x_77:
[----:B------:R-:W-:Y:S05]  /*33d0*/  BSYNC B1 ;  /* 0x0000000000017941 */ /* 0x000fea0003800000 */
.L_x_76:
        /* <DEDUP_REMOVED lines=12> */
.L_x_79:
[----:B------:R-:W-:Y:S05]  /*34a0*/  BSYNC B1 ;  /* 0x0000000000017941 */ /* 0x000fea0003800000 */
.L_x_78:
        /* <DEDUP_REMOVED lines=12> */
.L_x_81:
[----:B------:R-:W-:Y:S05]  /*3570*/  BSYNC B1 ;  /* 0x0000000000017941 */ /* 0x000fea0003800000 */
.L_x_80:
        /* <DEDUP_REMOVED lines=12> */
.L_x_83:
[----:B------:R-:W-:Y:S05]  /*3640*/  BSYNC B1 ;  /* 0x0000000000017941 */ /* 0x000fea0003800000 */
.L_x_82:
        /* <DEDUP_REMOVED lines=12> */
.L_x_85:
[----:B------:R-:W-:Y:S05]  /*3710*/  BSYNC B1 ;  /* 0x0000000000017941 */ /* 0x000fea0003800000 */
.L_x_84:
        /* <DEDUP_REMOVED lines=12> */
.L_x_87:
[----:B------:R-:W-:Y:S05]  /*37e0*/  BSYNC B1 ;  /* 0x0000000000017941 */ /* 0x000fea0003800000 */
.L_x_86:
        /* <DEDUP_REMOVED lines=12> */
.L_x_89:
[----:B------:R-:W-:Y:S05]  /*38b0*/  BSYNC B1 ;  /* 0x0000000000017941 */ /* 0x000fea0003800000 */
.L_x_88:
        /* <DEDUP_REMOVED lines=12> */
.L_x_91:
[----:B------:R-:W-:Y:S05]  /*3980*/  BSYNC B1 ;  /* 0x0000000000017941 */ /* 0x000fea0003800000 */
.L_x_90:
        /* <DEDUP_REMOVED lines=12> */
.L_x_93:
[----:B------:R-:W-:Y:S05]  /*3a50*/  BSYNC B1 ;  /* 0x0000000000017941 */ /* 0x000fea0003800000 */
.L_x_92:
        /* <DEDUP_REMOVED lines=12> */
.L_x_95:
[----:B------:R-:W-:Y:S05]  /*3b20*/  BSYNC B1 ;  /* 0x0000000000017941 */ /* 0x000fea0003800000 */
.L_x_94:
        /* <DEDUP_REMOVED lines=12> */
.L_x_97:
[----:B------:R-:W-:Y:S05]  /*3bf0*/  BSYNC B1 ;  /* 0x0000000000017941 */ /* 0x000fea0003800000 */
.L_x_96:
        /* <DEDUP_REMOVED lines=12> */
.L_x_99:
[----:B------:R-:W-:Y:S05]  /*3cc0*/  BSYNC B1 ;  /* 0x0000000000017941 */ /* 0x000fea0003800000 */
.L_x_98:
[----:B-1---5:R-:W-:Y:S01]  /*3cd0*/  HADD2.F32 R90, -RZ, R172.H0_H0 ;  /* 0x200000acff5a7230 */ /* 0x022fe20000004100 */
[----:B------:R-:W-:Y:S01]  /*3ce0*/  ISETP.GT.AND P2, PT, R0, 0x49, P3 ;  /* 0x000000490000780c */ /* 0x000fe20001f44270 */
[----:B------:R-:W-:Y:S03]  /*3cf0*/  BSSY B1, `(.L_x_100) ;  /* 0x000000a000017945 */ /* 0x000fe60003800000 */
[----:B------:R-:W-:Y:S01]  /*3d00*/  FMUL R91, R90, R155 ;  /* 0x0000009b5a5b7220 */ /* 0x000fe20000400000 */
[----:B------:R-:W-:-:S03]  /*3d10*/  @P1 IMAD.MOV.U32 R90, RZ, RZ, R158 ;  /* 0x000000ffff5a1224 */ /* 0x000fc600078e009e */
[----:B------:R-:W-:-:S05]  /*3d20*/  FFMA R91, R124, R154, R91 ;  /* 0x0000009a7c5b7223 */ /* 0x000fca000000005b */
[----:B------:R-:W-:-:S04]  /*3d30*/  F2FP.F16.F32.PACK_AB R91, RZ, R91 ;  /* 0x0000005bff5b723e */ /* 0x000fc800000000ff */
[----:B------:R-:W-:Y:S02]  /*3d40*/  PRMT R92, R91, 0x7610, R92 ;  /* 0x000076105b5c7816 */ /* 0x000fe4000000005c */
[----:B------:R-:W-:-:S05]  /*3d50*/  @P1 MOV R91, R159 ;  /* 0x0000009f005b1202 */ /* 0x000fca0000000f00 */
[----:B------:R1:W-:Y:S01]  /*3d60*/  @P1 STG.E.U16 desc[UR36][R90.64+0x90], R92 ;  /* 0x0000905c5a001986 */ /* 0x0003e2000c101524 */
[----:B------:R-:W-:Y:S05]  /*3d70*/  @!P2 BRA `(.L_x_101) ;  /* 0x000000000004a947 */ /* 0x000fea0003800000 */
[----:B------:R0:W5:Y:S02]  /*3d80*/  LDG.E.LTC128B.U16 R172, desc[UR36][R160.64+0x92] ;  /* 0x00009224a0ac7981 */ /* 0x000164000c1e1520 */
.L_x_101:
[----:B------:R-:W-:Y:S05]  /*3d90*/  BSYNC B1 ;  /* 0x0000000000017941 */ /* 0x000fea0003800000 */
.L_x_100:
        /* <DEDUP_REMOVED lines=12> */
.L_x_103:
[----:B------:R-:W-:Y:S05]  /*3e60*/  BSYNC B1 ;  /* 0x0000000000017941 */ /* 0x000fea0003800000 */
.L_x_102:
        /* <DEDUP_REMOVED lines=12> */
.L_x_105:
[----:B------:R-:W-:Y:S05]  /*3f30*/  BSYNC B1 ;  /* 0x0000000000017941 */ /* 0x000fea0003800000 */
.L_x_104:
        /* <DEDUP_REMOVED lines=12> */
.L_x_107:
[----:B------:R-:W-:Y:S05]  /*4000*/  BSYNC B1 ;  /* 0x0000000000017941 */ /* 0x000fea0003800000 */
.L_x_106:
[----:B-1---5:R-:W-:Y:S01]  /*4010*/  HADD2.F32 R90, -RZ, R172.H0_H0 ;  /* 0x200000acff5a7230 */ /* 0x022fe20000004100 */
[----:B------:R-:W-:Y:S01]  /*4020*/  ISETP.GT.AND P2, PT, R0, 0x51, P3 ;  /* 0x000000510000780c */ /* 0x000fe20001f44270 */
[----:B------:R-:W-:Y:S03]  /*4030*/  BSSY B1, `(.L_x_108) ;  /* 0x000000a000017945 */ /* 0x000fe60003800000 */
[----:B------:R-:W-:Y:S01]  /*4040*/  FMUL R91, R90, R155 ;  /* 0x0000009b5a5b7220 */ /* 0x000fe20000400000 */
[----:B------:R-:W-:-:S03]  /*4050*/  @P1 MOV R90, R158 ;  /* 0x0000009e005a1202 */ /* 0x000fc60000000f00 */
[----:B------:R-:W-:-:S05]  /*4060*/  FFMA R91, R128, R154, R91 ;  /* 0x0000009a805b7223 */ /* 0x000fca000000005b */
[----:B------:R-:W-:-:S04]  /*4070*/  F2FP.F16.F32.PACK_AB R91, RZ, R91 ;  /* 0x0000005bff5b723e */ /* 0x000fc800000000ff */
[----:B------:R-:W-:Y:S01]  /*4080*/  PRMT R92, R91, 0x7610, R92 ;  /* 0x000076105b5c7816 */ /* 0x000fe2000000005c */
[----:B------:R-:W-:-:S05]  /*4090*/  @P1 IMAD.MOV.U32 R91, RZ, RZ, R159 ;  /* 0x000000ffff5b1224 */ /* 0x000fca00078e009f */
[----:B------:R1:W-:Y:S01]  /*40a0*/  @P1 STG.E.U16 desc[UR36][R90.64+0xa0], R92 ;  /* 0x0000a05c5a001986 */ /* 0x0003e2000c101524 */
[----:B------:R-:W-:Y:S05]  /*40b0*/  @!P2 BRA `(.L_x_109) ;  /* 0x000000000004a947 */ /* 0x000fea0003800000 */
[----:B------:R0:W5:Y:S02]  /*40c0*/  LDG.E.LTC128B.U16 R172, desc[UR36][R160.64+0xa2] ;  /* 0x0000a224a0ac7981 */ /* 0x000164000c1e1520 */
.L_x_109:
[----:B------:R-:W-:Y:S05]  /*40d0*/  BSYNC B1 ;  /* 0x0000000000017941 */ /* 0x000fea0003800000 */
.L_x_108:
        /* <DEDUP_REMOVED lines=12> */
.L_x_111:
[----:B------:R-:W-:Y:S05]  /*41a0*/  BSYNC B1 ;  /* 0x0000000000017941 */ /* 0x000fea0003800000 */
.L_x_110:
        /* <DEDUP_REMOVED lines=12> */
.L_x_113:
[----:B------:R-:W-:Y:S05]  /*4270*/  BSYNC B1 ;  /* 0x0000000000017941 */ /* 0x000fea0003800000 */
.L_x_112:
[----:B-1---5:R-:W-:Y:S01]  /*4280*/  HADD2.F32 R90, -RZ, R172.H0_H0 ;  /* 0x200000acff5a7230 */ /* 0x022fe20000004100 */
[----:B------:R-:W-:Y:S01]  /*4290*/  @P2 MOV R91, R169 ;  /* 0x000000a9005b2202 */ /* 0x000fe20000000f00 */
[----:B------:R-:W-:Y:S01]  /*42a0*/  BSSY B1, `(.L_x_114) ;  /* 0x000000a000017945 */ /* 0x000fe20003800000 */
[----:B------:R-:W-:Y:S02]  /*42b0*/  ISETP.GT.AND P1, PT, R0, 0x58, P3 ;  /* 0x000000580000780c */ /* 0x000fe40001f24270 */
        /* <DEDUP_REMOVED lines=8> */
.L_x_115:
[----:B------:R-:W-:Y:S05]  /*4340*/  BSYNC B1 ;  /* 0x0000000000017941 */ /* 0x000fea0003800000 */
.L_x_114:
        /* <DEDUP_REMOVED lines=12> */
.L_x_117:
[----:B------:R-:W-:Y:S05]  /*4410*/  BSYNC B1 ;  /* 0x0000000000017941 */ /* 0x000fea0003800000 */
.L_x_116:
        /* <DEDUP_REMOVED lines=12> */
.L_x_119:
[----:B------:R-:W-:Y:S05]  /*44e0*/  BSYNC B1 ;  /* 0x0000000000017941 */ /* 0x000fea0003800000 */
.L_x_118:
        /* <DEDUP_REMOVED lines=12> */
.L_x_121:
[----:B------:R-:W-:Y:S05]  /*45b0*/  BSYNC B1 ;  /* 0x0000000000017941 */ /* 0x000fea0003800000 */
.L_x_120:
        /* <DEDUP_REMOVED lines=12> */
.L_x_123:
[----:B------:R-:W-:Y:S05]  /*4680*/  BSYNC B1 ;  /* 0x0000000000017941 */ /* 0x000fea0003800000 */
.L_x_122:
        /* <DEDUP_REMOVED lines=12> */
.L_x_125:
[----:B------:R-:W-:Y:S05]  /*4750*/  BSYNC B1 ;  /* 0x0000000000017941 */ /* 0x000fea0003800000 */
.L_x_124:
        /* <DEDUP_REMOVED lines=12> */
.L_x_127:
[----:B------:R-:W-:Y:S05]  /*4820*/  BSYNC B1 ;  /* 0x0000000000017941 */ /* 0x000fea0003800000 */
.L_x_126:
        /* <DEDUP_REMOVED lines=12> */
.L_x_129:
[----:B------:R-:W-:Y:S05]  /*48f0*/  BSYNC B1 ;  /* 0x0000000000017941 */ /* 0x000fea0003800000 */
.L_x_128:
        /* <DEDUP_REMOVED lines=12> */
.L_x_131:
[----:B------:R-:W-:Y:S05]  /*49c0*/  BSYNC B1 ;  /* 0x0000000000017941 */ /* 0x000fea0003800000 */
.L_x_130:
        /* <DEDUP_REMOVED lines=12> */
.L_x_133:
[----:B------:R-:W-:Y:S05]  /*4a90*/  BSYNC B1 ;  /* 0x0000000000017941 */ /* 0x000fea0003800000 */
.L_x_132:
        /* <DEDUP_REMOVED lines=12> */
.L_x_135:
[----:B------:R-:W-:Y:S05]  /*4b60*/  BSYNC B1 ;  /* 0x0000000000017941 */ /* 0x000fea0003800000 */
.L_x_134:
        /* <DEDUP_REMOVED lines=12> */
.L_x_137:
[----:B------:R-:W-:Y:S05]  /*4c30*/  BSYNC B1 ;  /* 0x0000000000017941 */ /* 0x000fea0003800000 */
.L_x_136:
        /* <DEDUP_REMOVED lines=12> */
.L_x_139:
[----:B------:R-:W-:Y:S05]  /*4d00*/  BSYNC B1 ;  /* 0x0000000000017941 */ /* 0x000fea0003800000 */
.L_x_138:
        /* <DEDUP_REMOVED lines=12> */
.L_x_141:
[----:B------:R-:W-:Y:S05]  /*4dd0*/  BSYNC B1 ;  /* 0x0000000000017941 */ /* 0x000fea0003800000 */
.L_x_140:
        /* <DEDUP_REMOVED lines=12> */
.L_x_143:
[----:B------:R-:W-:Y:S05]  /*4ea0*/  BSYNC B1 ;  /* 0x0000000000017941 */ /* 0x000fea0003800000 */
.L_x_142:
        /* <DEDUP_REMOVED lines=12> */
.L_x_145:
[----:B------:R-:W-:Y:S05]  /*4f70*/  BSYNC B1 ;  /* 0x0000000000017941 */ /* 0x000fea0003800000 */
.L_x_144:
        /* <DEDUP_REMOVED lines=12> */
.L_x_147:
[----:B------:R-:W-:Y:S05]  /*5040*/  BSYNC B1 ;  /* 0x0000000000017941 */ /* 0x000fea0003800000 */
.L_x_146:
        /* <DEDUP_REMOVED lines=12> */
.L_x_149:
[----:B------:R-:W-:Y:S05]  /*5110*/  BSYNC B1 ;  /* 0x0000000000017941 */ /* 0x000fea0003800000 */
.L_x_148:
        /* <DEDUP_REMOVED lines=12> */
.L_x_151:
[----:B------:R-:W-:Y:S05]  /*51e0*/  BSYNC B1 ;  /* 0x0000000000017941 */ /* 0x000fea0003800000 */
.L_x_150:
[----:B-----5:R-:W-:Y:S01]  /*51f0*/  HADD2.F32 R8, -RZ, R172.H0_H0 ;  /* 0x200000acff087230 */ /* 0x020fe20000004100 */
[----:B------:R-:W-:Y:S01]  /*5200*/  ISETP.GT.AND P1, PT, R0, 0x79, P0 ;  /* 0x000000790000780c */ /* 0x000fe20000724270 */
[----:B------:R-:W-:Y:S01]  /*5210*/  BSSY B1, `(.L_x_152) ;  /* 0x000000c000017945 */ /* 0x000fe20003800000 */
[----:B------:R-:W-:Y:S02]  /*5220*/  IADD3 R153, P0, R153, 0x80, RZ ;  /* 0x0000008099997810 */ /* 0x000fe40007f1e0ff */
[----:B-1----:R-:W-:Y:S01]  /*5230*/  FMUL R91, R8, R155 ;  /* 0x0000009b085b7220 */ /* 0x002fe20000400000 */
[----:B------:R-:W-:-:S03]  /*5240*/  @P2 IMAD.MOV.U32 R8, RZ, RZ, R168 ;  /* 0x000000ffff082224 */ /* 0x000fc600078e00a8 */
[----:B------:R-:W-:-:S05]  /*5250*/  FFMA R91, R150, R154, R91 ;  /* 0x0000009a965b7223 */ /* 0x000fca000000005b */
[----:B------:R-:W-:-:S04]  /*5260*/  F2FP.F16.F32.PACK_AB R91, RZ, R91 ;  /* 0x0000005bff5b723e */ /* 0x000fc800000000ff */
[----:B------:R-:W-:Y:S01]  /*5270*/  PRMT R90, R91, 0x7610, R90 ;  /* 0x000076105b5a7816 */ /* 0x000fe2000000005a */
[----:B------:R-:W-:Y:S02]  /*5280*/  IMAD.X R91, RZ, RZ, R9, P0 ;  /* 0x000000ffff5b7224 */ /* 0x000fe400000e0609 */
[----:B------:R-:W-:-:S05]  /*5290*/  @P2 IMAD.MOV.U32 R9, RZ, RZ, R169 ;  /* 0x000000ffff092224 */ /* 0x000fca00078e00a9 */
[----:B------:R1:W-:Y:S01]  /*52a0*/  @P2 STG.E.U16 desc[UR36][R8.64+0xf0], R90 ;  /* 0x0000f05a08002986 */ /* 0x0003e2000c101524 */
[----:B------:R-:W-:Y:S05]  /*52b0*/  @!P1 BRA `(.L_x_153) ;  /* 0x0000000000049947 */ /* 0x000fea0003800000 */
[----:B------:R0:W5:Y:S02]  /*52c0*/  LDG.E.LTC128B.U16 R172, desc[UR36][R88.64+0xf2] ;  /* 0x0000f22458ac7981 */ /* 0x000164000c1e1520 */
.L_x_153:
[----:B------:R-:W-:Y:S05]  /*52d0*/  BSYNC B1 ;  /* 0x0000000000017941 */ /* 0x000fea0003800000 */
.L_x_152:
[----:B-1---5:R-:W-:Y:S01]  /*52e0*/  HADD2.F32 R8, -RZ, R172.H0_H0 ;  /* 0x200000acff087230 */ /* 0x022fe20000004100 */
[----:B------:R-:W-:Y:S01]  /*52f0*/  ISETP.GT.AND P0, PT, R3, 0x80, PT ;  /* 0x000000800300780c */ /* 0x000fe20003f04270 */
[----:B------:R-:W-:-:S03]  /*5300*/  IMAD R90, R91, R14, RZ ;  /* 0x0000000e5b5a7224 */ /* 0x000fc600078e02ff */
[----:B0-2---:R-:W-:Y:S01]  /*5310*/  FMUL R88, R8, R155 ;  /* 0x0000009b08587220 */ /* 0x005fe20000400000 */
[C---:B------:R-:W-:Y:S01]  /*5320*/  IMAD R97, R153.reuse, R15, R90 ;  /* 0x0000000f99617224 */ /* 0x040fe200078e025a */
[----:B------:R-:W-:Y:S01]  /*5330*/  ISETP.GT.AND P3, PT, R0, RZ, P0 ;  /* 0x000000ff0000720c */ /* 0x000fe20000764270 */
[----:B------:R-:W-:-:S04]  /*5340*/  IMAD.WIDE.U32 R8, R153, R14, R156 ;  /* 0x0000000e99087225 */ /* 0x000fc800078e009c */
[----:B------:R-:W-:Y:S01]  /*5350*/  FFMA R151, R151, R154, R88 ;  /* 0x0000009a97977223 */ /* 0x000fe20000000058 */
[----:B------:R-:W-:Y:S01]  /*5360*/  IMAD.IADD R9, R9, 0x1, R97 ;  /* 0x0000000109097824 */ /* 0x000fe200078e0261 */
[----:B------:R-:W-:-:S03]  /*5370*/  LEA R88, P2, R8, R10, 0x1 ;  /* 0x0000000a08587211 */ /* 0x000fc600078408ff */
[----:B------:R-:W-:Y:S02]  /*5380*/  F2FP.F16.F32.PACK_AB R151, RZ, R151 ;  /* 0x00000097ff97723e */ /* 0x000fe400000000ff */
[----:B------:R-:W-:-:S03]  /*5390*/  LEA.HI.X R89, R8, R11, R9, 0x1, P2 ;  /* 0x0000000b08597211 */ /* 0x000fc600010f0c09 */
[----:B------:R0:W-:Y:S04]  /*53a0*/  @P1 STG.E.U16 desc[UR36][R168.64+0xf2], R151 ;  /* 0x0000f297a8001986 */ /* 0x0001e8000c101524 */
[----:B------:R-:W2:Y:S01]  /*53b0*/  @P3 LDG.E.LTC128B.U16 R172, desc[UR36][R88.64] ;  /* 0x0000002458ac3981 */ /* 0x000ea2000c1e1520 */
[----:B------:R-:W-:Y:S01]  /*53c0*/  IMAD.WIDE.U32 R8, R153, R14, R6 ;  /* 0x0000000e99087225 */ /* 0x000fe200078e0006 */
[C---:B------:R-:W-:Y:S01]  /*53d0*/  SHF.L.U32 R93, R4.reuse, 0x8, RZ ;  /* 0x00000008045d7819 */ /* 0x040fe200000006ff */
[----:B------:R-:W-:Y:S01]  /*53e0*/  BSSY B1, `(.L_x_154) ;  /* 0x0000011000017945 */ /* 0x000fe20003800000 */
[----:B------:R-:W-:Y:S01]  /*53f0*/  SHF.L.U64.HI R95, R4, 0x8, R5 ;  /* 0x00000008045f7819 */ /* 0x000fe20000010205 */
[----:B------:R-:W-:Y:S01]  /*5400*/  IMAD.IADD R9, R97, 0x1, R9 ;  /* 0x0000000161097824 */ /* 0x000fe200078e0209 */
[----:B------:R-:W-:Y:S01]  /*5410*/  ISETP.GT.AND P2, PT, R0, 0x1, P0 ;  /* 0x000000010000780c */ /* 0x000fe20000744270 */
[----:B--2---:R-:W-:-:S05]  /*5420*/  HADD2.F32 R90, -RZ, R172.H0_H0 ;  /* 0x200000acff5a7230 */ /* 0x004fca0000004100 */
[----:B------:R-:W-:Y:S01]  /*5430*/  FMUL R15, R90, R155 ;  /* 0x0000009b5a0f7220 */ /* 0x000fe20000400000 */
[----:B------:R-:W-:Y:S01]  /*5440*/  IMAD.WIDE.U32 R90, R23, R12, R8 ;  /* 0x0000000c175a7225 */ /* 0x000fe200078e0008 */
[----:B------:R-:W-:-:S03]  /*5450*/  IADD3 R8, P1, R93, R158, RZ ;  /* 0x0000009e5d087210 */ /* 0x000fc60007f3e0ff */
[----:B------:R-:W-:Y:S01]  /*5460*/  FFMA R15, R24, R154, R15 ;  /* 0x0000009a180f7223 */ /* 0x000fe2000000000f */
[----:B------:R-:W-:Y:S01]  /*5470*/  IMAD.IADD R5, R13, 0x1, R91 ;  /* 0x000000010d057824 */ /* 0x000fe200078e025b */
[C---:B------:R-:W-:Y:S01]  /*5480*/  LEA R4, P4, R90.reuse, R10, 0x1 ;  /* 0x0000000a5a047211 */ /* 0x040fe200078808ff */
[----:B------:R-:W-:Y:S02]  /*5490*/  IMAD.X R9, R95, 0x1, R159, P1 ;  /* 0x000000015f097824 */ /* 0x000fe400008e069f */
[----:B------:R-:W-:Y:S02]  /*54a0*/  F2FP.F16.F32.PACK_AB R15, RZ, R15 ;  /* 0x0000000fff0f723e */ /* 0x000fe400000000ff */
[----:B------:R-:W-:-:S03]  /*54b0*/  LEA.HI.X R5, R90, R11, R5, 0x1, P4 ;  /* 0x0000000b5a057211 */ /* 0x000fc600020f0c05 */
[----:B------:R0:W-:Y:S01]  /*54c0*/  @P3 STG.E.U16 desc[UR36][R8.64], R15 ;  /* 0x0000000f08003986 */ /* 0x0001e2000c101524 */
[----:B------:R-:W-:Y:S05]  /*54d0*/  @!P2 BRA `(.L_x_155) ;  /* 0x000000000004a947 */ /* 0x000fea0003800000 */
[----:B------:R1:W5:Y:S02]  /*54e0*/  LDG.E.LTC128B.U16 R172, desc[UR36][R4.64+0x2] ;  /* 0x0000022404ac7981 */ /* 0x000364000c1e1520 */
.L_x_155:
[----:B------:R-:W-:Y:S05]  /*54f0*/  BSYNC B1 ;  /* 0x0000000000017941 */ /* 0x000fea0003800000 */
.L_x_154:
[----:B-----5:R-:W-:Y:S01]  /*5500*/  HADD2.F32 R24, -RZ, R172.H0_H0 ;  /* 0x200000acff187230 */ /* 0x020fe20000004100 */
[----:B------:R-:W-:Y:S01]  /*5510*/  ISETP.GT.AND P1, PT, R3, 0x88, PT ;  /* 0x000000880300780c */ /* 0x000fe20003f24270 */
[----:B0-----:R-:W-:Y:S01]  /*5520*/  IMAD.WIDE.U32 R14, R153, R14, R162 ;  /* 0x0000000e990e7225 */ /* 0x001fe200078e00a2 */
[----:B------:R-:W-:Y:S03]  /*5530*/  BSSY B1, `(.L_x_156) ;  /* 0x000000e000017945 */ /* 0x000fe60003800000 */
[----:B------:R-:W-:Y:S01]  /*5540*/  FMUL R24, R24, R155 ;  /* 0x0000009b18187220 */ /* 0x000fe20000400000 */
[----:B------:R-:W-:Y:S01]  /*5550*/  ISETP.GT.AND P3, PT, R0, RZ, P1 ;  /* 0x000000ff0000720c */ /* 0x000fe20000f64270 */
[----:B------:R-:W-:Y:S01]  /*5560*/  IMAD.IADD R97, R97, 0x1, R15 ;  /* 0x0000000161617824 */ /* 0x000fe200078e020f */
[----:B------:R-:W-:Y:S01]  /*5570*/  IADD3 R21, P5, R20, R14, RZ ;  /* 0x0000000e14157210 */ /* 0x000fe20007fbe0ff */
[----:B------:R-:W-:Y:S01]  /*5580*/  FFMA R24, R25, R154, R24 ;  /* 0x0000009a19187223 */ /* 0x000fe20000000018 */
[----:B------:R-:W-:-:S03]  /*5590*/  IADD3 R20, P4, R6, R14, RZ ;  /* 0x0000000e06147210 */ /* 0x000fc60007f9e0ff */
[----:B------:R-:W-:Y:S01]  /*55a0*/  IMAD.X R156, R97, 0x1, R157, P5 ;  /* 0x00000001619c7824 */ /* 0x000fe200028e069d */
[----:B------:R-:W-:Y:S02]  /*55b0*/  F2FP.F16.F32.PACK_AB R24, RZ, R24 ;  /* 0x00000018ff18723e */ /* 0x000fe400000000ff */
[----:B------:R-:W-:-:S03]  /*55c0*/  LEA R14, P5, R21, R10, 0x1 ;  /* 0x0000000a150e7211 */ /* 0x000fc600078a08ff */
[----:B------:R0:W-:Y:S01]  /*55d0*/  @P2 STG.E.U16 desc[UR36][R8.64+0x2], R24 ;  /* 0x0000021808002986 */ /* 0x0001e2000c101524 */
[----:B------:R-:W-:Y:S01]  /*55e0*/  LEA.HI.X R15, R21, R11, R156, 0x1, P5 ;  /* 0x0000000b150f7211 */ /* 0x000fe200028f0c9c */
[----:B------:R-:W-:Y:S08]  /*55f0*/  @!P3 BRA `(.L_x_157) ;  /* 0x000000000004b947 */ /* 0x000ff00003800000 */
[----:B------:R2:W5:Y:S02]  /*5600*/  LDG.E.LTC128B.U16 R172, desc[UR36][R14.64] ;  /* 0x000000240eac7981 */ /* 0x000564000c1e1520 */
.L_x_157:
[----:B------:R-:W-:Y:S05]  /*5610*/  BSYNC B1 ;  /* 0x0000000000017941 */ /* 0x000fea0003800000 */
.L_x_156:
[----:B-----5:R-:W-:Y:S01]  /*5620*/  HADD2.F32 R6, -RZ, R172.H0_H0 ;  /* 0x200000acff067230 */ /* 0x020fe20000004100 */
[----:B------:R-:W-:Y:S01]  /*5630*/  ISETP.GT.AND P2, PT, R0, 0x1, P1 ;  /* 0x000000010000780c */ /* 0x000fe20000f44270 */
[----:B------:R-:W-:Y:S01]  /*5640*/  IMAD.X R21, R7, 0x1, R97, P4 ;  /* 0x0000000107157824 */ /* 0x000fe200020e0661 */
[----:B------:R-:W-:Y:S02]  /*5650*/  BSSY B1, `(.L_x_158) ;  /* 0x000000d000017945 */ /* 0x000fe40003800000 */
[----:B------:R-:W-:Y:S01]  /*5660*/  FMUL R3, R6, R155 ;  /* 0x0000009b06037220 */ /* 0x000fe20000400000 */
[----:B------:R-:W-:Y:S01]  /*5670*/  IADD3 R6, P4, R8, R165, RZ ;  /* 0x000000a508067210 */ /* 0x000fe20007f9e0ff */
[----:B--2---:R-:W-:-:S04]  /*5680*/  IMAD.WIDE.U32 R14, R23, R12, R20 ;  /* 0x0000000c170e7225 */ /* 0x004fc800078e0014 */
[----:B------:R-:W-:Y:S01]  /*5690*/  FFMA R3, R26, R154, R3 ;  /* 0x0000009a1a037223 */ /* 0x000fe20000000003 */
[----:B------:R-:W-:Y:S01]  /*56a0*/  IADD3.X R7, R9, R167, RZ, P4, !PT ;  /* 0x000000a709077210 */ /* 0x000fe200027fe4ff */
[----:B------:R-:W-:Y:S01]  /*56b0*/  IMAD.IADD R13, R13, 0x1, R15 ;  /* 0x000000010d0d7824 */ /* 0x000fe200078e020f */
[C---:B------:R-:W-:Y:S02]  /*56c0*/  LEA R10, P5, R14.reuse, R10, 0x1 ;  /* 0x0000000a0e0a7211 */ /* 0x040fe400078a08ff */
[----:B------:R-:W-:Y:S02]  /*56d0*/  F2FP.F16.F32.PACK_AB R3, RZ, R3 ;  /* 0x00000003ff03723e */ /* 0x000fe400000000ff */
[----:B------:R-:W-:-:S03]  /*56e0*/  LEA.HI.X R11, R14, R11, R13, 0x1, P5 ;  /* 0x0000000b0e0b7211 */ /* 0x000fc600028f0c0d */
[----:B------:R2:W-:Y:S01]  /*56f0*/  @P3 STG.E.U16 desc[UR36][R6.64], R3 ;  /* 0x0000000306003986 */ /* 0x0005e2000c101524 */
[----:B------:R-:W-:Y:S05]  /*5700*/  @!P2 BRA `(.L_x_159) ;  /* 0x000000000004a947 */ /* 0x000fea0003800000 */
[----:B------:R0:W5:Y:S02]  /*5710*/  LDG.E.LTC128B.U16 R172, desc[UR36][R10.64+0x2] ;  /* 0x000002240aac7981 */ /* 0x000164000c1e1520 */
.L_x_159:
[----:B------:R-:W-:Y:S05]  /*5720*/  BSYNC B1 ;  /* 0x0000000000017941 */ /* 0x000fea0003800000 */
.L_x_158:
[----:B-----5:R-:W-:Y:S01]  /*5730*/  HADD2.F32 R12, -RZ, R172.H0_H0 ;  /* 0x200000acff0c7230 */ /* 0x020fe20000004100 */
[----:B------:R-:W-:Y:S01]  /*5740*/  ISETP.GT.AND P3, PT, R0, 0x8, P0 ;  /* 0x000000080000780c */ /* 0x000fe20000764270 */
[----:B------:R-:W-:Y:S03]  /*5750*/  BSSY B1, `(.L_x_160) ;  /* 0x0000007000017945 */ /* 0x000fe60003800000 */
[----:B------:R-:W-:-:S04]  /*5760*/  FMUL R12, R12, R155 ;  /* 0x0000009b0c0c7220 */ /* 0x000fc80000400000 */
[----:B------:R-:W-:-:S05]  /*5770*/  FFMA R12, R27, R154, R12 ;  /* 0x0000009a1b0c7223 */ /* 0x000fca000000000c */
[----:B------:R-:W-:-:S05]  /*5780*/  F2FP.F16.F32.PACK_AB R12, RZ, R12 ;  /* 0x0000000cff0c723e */ /* 0x000fca00000000ff */
[----:B------:R0:W-:Y:S01]  /*5790*/  @P2 STG.E.U16 desc[UR36][R6.64+0x2], R12 ;  /* 0x0000020c06002986 */ /* 0x0001e2000c101524 */
[----:B------:R-:W-:Y:S05]  /*57a0*/  @!P3 BRA `(.L_x_161) ;  /* 0x000000000004b947 */ /* 0x000fea0003800000 */
[----:B------:R0:W5:Y:S02]  /*57b0*/  LDG.E.LTC128B.U16 R172, desc[UR36][R4.64+0x10] ;  /* 0x0000102404ac7981 */ /* 0x000164000c1e1520 */
.L_x_161:
[----:B------:R-:W-:Y:S05]  /*57c0*/  BSYNC B1 ;  /* 0x0000000000017941 */ /* 0x000fea0003800000 */
.L_x_160:
[----:B0-2--5:R-:W-:Y:S01]  /*57d0*/  HADD2.F32 R6, -RZ, R172.H0_H0 ;  /* 0x200000acff067230 */ /* 0x025fe20000004100 */
[----:B------:R-:W-:Y:S01]  /*57e0*/  ISETP.GT.AND P2, PT, R0, 0x9, P0 ;  /* 0x000000090000780c */ /* 0x000fe20000744270 */
[----:B------:R-:W-:Y:S01]  /*57f0*/  IMAD.MOV.U32 R7, RZ, RZ, R9 ;  /* 0x000000ffff077224 */ /* 0x000fe200078e0009 */
[----:B------:R-:W-:Y:S02]  /*5800*/  BSSY B1, `(.L_x_162) ;  /* 0x0000008000017945 */ /* 0x000fe40003800000 */
[----:B------:R-:W-:Y:S01]  /*5810*/  FMUL R3, R6, R155 ;  /* 0x0000009b06037220 */ /* 0x000fe20000400000 */
[----:B------:R-:W-:-:S03]  /*5820*/  IMAD.MOV.U32 R6, RZ, RZ, R8 ;  /* 0x000000ffff067224 */ /* 0x000fc600078e0008 */
[----:B------:R-:W-:-:S05]  /*5830*/  FFMA R3, R28, R154, R3 ;  /* 0x0000009a1c037223 */ /* 0x000fca0000000003 */
[----:B------:R-:W-:-:S05]  /*5840*/  F2FP.F16.F32.PACK_AB R3, RZ, R3 ;  /* 0x00000003ff03723e */ /* 0x000fca00000000ff */
[----:B------:R0:W-:Y:S01]  /*5850*/  @P3 STG.E.U16 desc[UR36][R6.64+0x10], R3 ;  /* 0x0000100306003986 */ /* 0x0001e2000c101524 */
[----:B------:R-:W-:Y:S05]  /*5860*/  @!P2 BRA `(.L_x_163) ;  /* 0x000000000004a947 */ /* 0x000fea0003800000 */
[----:B------:R2:W5:Y:S02]  /*5870*/  LDG.E.LTC128B.U16 R172, desc[UR36][R4.64+0x12] ;  /* 0x0000122404ac7981 */ /* 0x000564000c1e1520 */
.L_x_163:
[----:B------:R-:W-:Y:S05]  /*5880*/  BSYNC B1 ;  /* 0x0000000000017941 */ /* 0x000fea0003800000 */
.L_x_162:
        /* <DEDUP_REMOVED lines=9> */
.L_x_165:
[----:B------:R-:W-:Y:S05]  /*5920*/  BSYNC B1 ;  /* 0x0000000000017941 */ /* 0x000fea0003800000 */
.L_x_164:
[----:B0----5:R-:W-:Y:S01]  /*5930*/  HADD2.F32 R12, -RZ, R172.H0_H0 ;  /* 0x200000acff0c7230 */ /* 0x021fe20000004100 */
[----:B------:R-:W-:Y:S01]  /*5940*/  IADD3 R8, P3, R165, R8, RZ ;  /* 0x00000008a5087210 */ /* 0x000fe20007f7e0ff */
[----:B------:R-:W-:Y:S01]  /*5950*/  BSSY B1, `(.L_x_166) ;  /* 0x0000009000017945 */ /* 0x000fe20003800000 */
[----:B------:R-:W-:Y:S02]  /*5960*/  ISETP.GT.AND P2, PT, R0, 0x9, P1 ;  /* 0x000000090000780c */ /* 0x000fe40000f44270 */
[----:B------:R-:W-:Y:S01]  /*5970*/  FMUL R3, R12, R155 ;  /* 0x0000009b0c037220 */ /* 0x000fe20000400000 */
[----:B------:R-:W-:-:S03]  /*5980*/  IMAD.X R9, R167, 0x1, R9, P3 ;  /* 0x00000001a7097824 */ /* 0x000fc600018e0609 */
[----:B------:R-:W-:-:S05]  /*5990*/  FFMA R3, R30, R154, R3 ;  /* 0x0000009a1e037223 */ /* 0x000fca0000000003 */
[----:B------:R-:W-:-:S05]  /*59a0*/  F2FP.F16.F32.PACK_AB R3, RZ, R3 ;  /* 0x00000003ff03723e */ /* 0x000fca00000000ff */
[----:B------:R0:W-:Y:S01]  /*59b0*/  @P4 STG.E.U16 desc[UR36][R8.64+0x10], R3 ;  /* 0x0000100308004986 */ /* 0x0001e2000c101524 */
[----:B------:R-:W-:Y:S05]  /*59c0*/  @!P2 BRA `(.L_x_167) ;  /* 0x000000000004a947 */ /* 0x000fea0003800000 */
[----:B------:R0:W5:Y:S02]  /*59d0*/  LDG.E.LTC128B.U16 R172, desc[UR36][R10.64+0x12] ;  /* 0x000012240aac7981 */ /* 0x000164000c1e1520 */
.L_x_167:
[----:B------:R-:W-:Y:S05]  /*59e0*/  BSYNC B1 ;  /* 0x0000000000017941 */ /* 0x000fea0003800000 */
.L_x_166:
[----:B0----5:R-:W-:Y:S01]  /*59f0*/  HADD2.F32 R8, -RZ, R172.H0_H0 ;  /* 0x200000acff087230 */ /* 0x021fe20000004100 */
[----:B------:R-:W-:Y:S01]  /*5a00*/  ISETP.GT.AND P3, PT, R0, 0x10, P0 ;  /* 0x000000100000780c */ /* 0x000fe20000764270 */
[----:B------:R-:W-:Y:S03]  /*5a10*/  BSSY B1, `(.L_x_168) ;  /* 0x0000009000017945 */ /* 0x000fe60003800000 */
[----:B------:R-:W-:-:S04]  /*5a20*/  FMUL R8, R8, R155 ;  /* 0x0000009b08087220 */ /* 0x000fc80000400000 */
[----:B------:R-:W-:Y:S01]  /*5a30*/  FFMA R31, R31, R154, R8 ;  /* 0x0000009a1f1f7223 */ /* 0x000fe20000000008 */
[----:B------:R-:W-:-:S04]  /*5a40*/  IADD3 R8, P4, P5, R165, R158, R93 ;  /* 0x0000009ea5087210 */ /* 0x000fc80007d9e05d */
[----:B------:R-:W-:Y:S02]  /*5a50*/  F2FP.F16.F32.PACK_AB R31, RZ, R31 ;  /* 0x0000001fff1f723e */ /* 0x000fe400000000ff */
[----:B------:R-:W-:-:S05]  /*5a60*/  IADD3.X R9, R167, R159, R95, P4, P5 ;  /* 0x0000009fa7097210 */ /* 0x000fca00027ea45f */
[----:B------:R0:W-:Y:S01]  /*5a70*/  @P2 STG.E.U16 desc[UR36][R8.64+0x12], R31 ;  /* 0x0000121f08002986 */ /* 0x0001e2000c101524 */
[----:B------:R-:W-:Y:S05]  /*5a80*/  @!P3 BRA `(.L_x_169) ;  /* 0x000000000004b947 */ /* 0x000fea0003800000 */
[----:B------:R0:W5:Y:S02]  /*5a90*/  LDG.E.LTC128B.U16 R172, desc[UR36][R4.64+0x20] ;  /* 0x0000202404ac7981 */ /* 0x000164000c1e1520 */
.L_x_169:
[----:B------:R-:W-:Y:S05]  /*5aa0*/  BSYNC B1 ;  /* 0x0000000000017941 */ /* 0x000fea0003800000 */
.L_x_168:
        /* <DEDUP_REMOVED lines=9> */
.L_x_171:
[----:B------:R-:W-:Y:S05]  /*5b40*/  BSYNC B1 ;  /* 0x0000000000017941 */ /* 0x000fea0003800000 */
.L_x_170:
        /* <DEDUP_REMOVED lines=9> */
.L_x_173:
[----:B------:R-:W-:Y:S05]  /*5be0*/  BSYNC B1 ;  /* 0x0000000000017941 */ /* 0x000fea0003800000 */
.L_x_172:
[----:B0----5:R-:W-:Y:S01]  /*5bf0*/  HADD2.F32 R12, -RZ, R172.H0_H0 ;  /* 0x200000acff0c7230 */ /* 0x021fe20000004100 */
        /* <DEDUP_REMOVED lines=8> */
.L_x_175:
[----:B------:R-:W-:Y:S05]  /*5c80*/  BSYNC B1 ;  /* 0x0000000000017941 */ /* 0x000fea0003800000 */
.L_x_174:
        /* <DEDUP_REMOVED lines=9> */
.L_x_177:
[----:B------:R-:W-:Y:S05]  /*5d20*/  BSYNC B1 ;  /* 0x0000000000017941 */ /* 0x000fea0003800000 */
.L_x_176:
        /* <DEDUP_REMOVED lines=9> */
.L_x_179:
[----:B------:R-:W-:Y:S05]  /*5dc0*/  BSYNC B1 ;  /* 0x0000000000017941 */ /* 0x000fea0003800000 */
.L_x_178:
        /* <DEDUP_REMOVED lines=9> */
.L_x_181:
[----:B------:R-:W-:Y:S05]  /*5e60*/  BSYNC B1 ;  /* 0x0000000000017941 */ /* 0x000fea0003800000 */
.L_x_180:
        /* <DEDUP_REMOVED lines=9> */
.L_x_183:
[----:B------:R-:W-:Y:S05]  /*5f00*/  BSYNC B1 ;  /* 0x0000000000017941 */ /* 0x000fea0003800000 */
.L_x_182:
        /* <DEDUP_REMOVED lines=9> */
.L_x_185:
[----:B------:R-:W-:Y:S05]  /*5fa0*/  BSYNC B1 ;  /* 0x0000000000017941 */ /* 0x000fea0003800000 */
.L_x_184:
        /* <DEDUP_REMOVED lines=9> */
.L_x_187:
[----:B------:R-:W-:Y:S05]  /*6040*/  BSYNC B1 ;  /* 0x0000000000017941 */ /* 0x000fea0003800000 */
.L_x_186:
        /* <DEDUP_REMOVED lines=9> */
.L_x_189:
[----:B------:R-:W-:Y:S05]  /*60e0*/  BSYNC B1 ;  /* 0x0000000000017941 */ /* 0x000fea0003800000 */
.L_x_188:
        /* <DEDUP_REMOVED lines=9> */
.L_x_191:
[----:B------:R-:W-:Y:S05]  /*6180*/  BSYNC B1 ;  /* 0x0000000000017941 */ /* 0x000fea0003800000 */
.L_x_190:
        /* <DEDUP_REMOVED lines=9> */
.L_x_193:
[----:B------:R-:W-:Y:S05]  /*6220*/  BSYNC B1 ;  /* 0x0000000000017941 */ /* 0x000fea0003800000 */
.L_x_192:
        /* <DEDUP_REMOVED lines=9> */
.L_x_195:
[----:B------:R-:W-:Y:S05]  /*62c0*/  BSYNC B1 ;  /* 0x0000000000017941 */ /* 0x000fea0003800000 */
.L_x_194:
        /* <DEDUP_REMOVED lines=9> */
.L_x_197:
[----:B------:R-:W-:Y:S05]  /*6360*/  BSYNC B1 ;  /* 0x0000000000017941 */ /* 0x000fea0003800000 */
.L_x_196:
        /* <DEDUP_REMOVED lines=9> */
.L_x_199:
[----:B------:R-:W-:Y:S05]  /*6400*/  BSYNC B1 ;  /* 0x0000000000017941 */ /* 0x000fea0003800000 */
.L_x_198:
        /* <DEDUP_REMOVED lines=9> */
.L_x_201:
[----:B------:R-:W-:Y:S05]  /*64a0*/  BSYNC B1 ;  /* 0x0000000000017941 */ /* 0x000fea0003800000 */
.L_x_200:
        /* <DEDUP_REMOVED lines=9> */
.L_x_203:
[----:B------:R-:W-:Y:S05]  /*6540*/  BSYNC B1 ;  /* 0x0000000000017941 */ /* 0x000fea0003800000 */
.L_x_202:
        /* <DEDUP_REMOVED lines=9> */
.L_x_205:
[----:B------:R-:W-:Y:S05]  /*65e0*/  BSYNC B1 ;  /* 0x0000000000017941 */ /* 0x000fea0003800000 */
.L_x_204:
        /* <DEDUP_REMOVED lines=9> */
.L_x_207:
[----:B------:R-:W-:Y:S05]  /*6680*/  BSYNC B1 ;  /* 0x0000000000017941 */ /* 0x000fea0003800000 */
.L_x_206:
        /* <DEDUP_REMOVED lines=9> */
.L_x_209:
[----:B------:R-:W-:Y:S05]  /*6720*/  BSYNC B1 ;  /* 0x0000000000017941 */ /* 0x000fea0003800000 */
.L_x_208:
        /* <DEDUP_REMOVED lines=9> */
.L_x_211:
[----:B------:R-:W-:Y:S05]  /*67c0*/  BSYNC B1 ;  /* 0x0000000000017941 */ /* 0x000fea0003800000 */
.L_x_210:
        /* <DEDUP_REMOVED lines=9> */
.L_x_213:
[----:B------:R-:W-:Y:S05]  /*6860*/  BSYNC B1 ;  /* 0x0000000000017941 */ /* 0x000fea0003800000 */
.L_x_212:
        /* <DEDUP_REMOVED lines=9> */
.L_x_215:
[----:B------:R-:W-:Y:S05]  /*6900*/  BSYNC B1 ;  /* 0x0000000000017941 */ /* 0x000fea0003800000 */
.L_x_214:
        /* <DEDUP_REMOVED lines=9> */
.L_x_217:
[----:B------:R-:W-:Y:S05]  /*69a0*/  BSYNC B1 ;  /* 0x0000000000017941 */ /* 0x000fea0003800000 */
.L_x_216:
        /* <DEDUP_REMOVED lines=9> */
.L_x_219:
[----:B------:R-:W-:Y:S05]  /*6a40*/  BSYNC B1 ;  /* 0x0000000000017941 */ /* 0x000fea0003800000 */
.L_x_218:
        /* <DEDUP_REMOVED lines=9> */
.L_x_221:
[----:B------:R-:W-:Y:S05]  /*6ae0*/  BSYNC B1 ;  /* 0x0000000000017941 */ /* 0x000fea0003800000 */
.L_x_220:
        /* <DEDUP_REMOVED lines=9> */
.L_x_223:
[----:B------:R-:W-:Y:S05]  /*6b80*/  BSYNC B1 ;  /* 0x0000000000017941 */ /* 0x000fea0003800000 */
.L_x_222:
        /* <DEDUP_REMOVED lines=9> */
.L_x_225:
[----:B------:R-:W-:Y:S05]  /*6c20*/  BSYNC B1 ;  /* 0x0000000000017941 */ /* 0x000fea0003800000 */
.L_x_224:
        /* <DEDUP_REMOVED lines=9> */
.L_x_227:
[----:B------:R-:W-:Y:S05]  /*6cc0*/  BSYNC B1 ;  /* 0x0000000000017941 */ /* 0x000fea0003800000 */
.L_x_226:
        /* <DEDUP_REMOVED lines=9> */
.L_x_229:
[----:B------:R-:W-:Y:S05]  /*6d60*/  BSYNC B1 ;  /* 0x0000000000017941 */ /* 0x000fea0003800000 */
.L_x_228:
        /* <DEDUP_REMOVED lines=9> */
.L_x_231:
[----:B------:R-:W-:Y:S05]  /*6e00*/  BSYNC B1 ;  /* 0x0000000000017941 */ /* 0x000fea0003800000 */
.L_x_230:
        /* <DEDUP_REMOVED lines=9> */
.L_x_233:
[----:B------:R-:W-:Y:S05]  /*6ea0*/  BSYNC B1 ;  /* 0x0000000000017941 */ /* 0x000fea0003800000 */
.L_x_232:
        /* <DEDUP_REMOVED lines=9> */
.L_x_235:
[----:B------:R-:W-:Y:S05]  /*6f40*/  BSYNC B1 ;  /* 0x0000000000017941 */ /* 0x000fea0003800000 */
.L_x_234:
        /* <DEDUP_REMOVED lines=9> */
.L_x_237:
[----:B------:R-:W-:Y:S05]  /*6fe0*/  BSYNC B1 ;  /* 0x0000000000017941 */ /* 0x000fea0003800000 */
.L_x_236:
        /* <DEDUP_REMOVED lines=9> */
.L_x_239:
[----:B------:R-:W-:Y:S05]  /*7080*/  BSYNC B1 ;  /* 0x0000000000017941 */ /* 0x000fea0003800000 */
.L_x_238:
        /* <DEDUP_REMOVED lines=9> */
.L_x_241:
[----:B------:R-:W-:Y:S05]  /*7120*/  BSYNC B1 ;  /* 0x0000000000017941 */ /* 0x000fea0003800000 */
.L_x_240:
        /* <DEDUP_REMOVED lines=9> */
.L_x_243:
[----:B------:R-:W-:Y:S05]  /*71c0*/  BSYNC B1 ;  /* 0x0000000000017941 */ /* 0x000fea0003800000 */
.L_x_242:
        /* <DEDUP_REMOVED lines=9> */
.L_x_245:
[----:B------:R-:W-:Y:S05]  /*7260*/  BSYNC B1 ;  /* 0x0000000000017941 */ /* 0x000fea0003800000 */
.L_x_244:
        /* <DEDUP_REMOVED lines=9> */
.L_x_247:
[----:B------:R-:W-:Y:S05]  /*7300*/  BSYNC B1 ;  /* 0x0000000000017941 */ /* 0x000fea0003800000 */
.L_x_246:
        /* <DEDUP_REMOVED lines=9> */
.L_x_249:
[----:B------:R-:W-:Y:S05]  /*73a0*/  BSYNC B1 ;  /* 0x0000000000017941 */ /* 0x000fea0003800000 */
.L_x_248:
        /* <DEDUP_REMOVED lines=9> */
.L_x_251:
[----:B------:R-:W-:Y:S05]  /*7440*/  BSYNC B1 ;  /* 0x0000000000017941 */ /* 0x000fea0003800000 */
.L_x_250:
        /* <DEDUP_REMOVED lines=9> */
.L_x_253:
[----:B------:R-:W-:Y:S05]  /*74e0*/  BSYNC B1 ;  /* 0x0000000000017941 */ /* 0x000fea0003800000 */
.L_x_252:
        /* <DEDUP_REMOVED lines=9> */
.L_x_255:
[----:B------:R-:W-:Y:S05]  /*7580*/  BSYNC B1 ;  /* 0x0000000000017941 */ /* 0x000fea0003800000 */
.L_x_254:
        /* <DEDUP_REMOVED lines=9> */
.L_x_257:
[----:B------:R-:W-:Y:S05]  /*7620*/  BSYNC B1 ;  /* 0x0000000000017941 */ /* 0x000fea0003800000 */
.L_x_256:
        /* <DEDUP_REMOVED lines=9> */
.L_x_259:
[----:B------:R-:W-:Y:S05]  /*76c0*/  BSYNC B1 ;  /* 0x0000000000017941 */ /* 0x000fea0003800000 */
.L_x_258:
        /* <DEDUP_REMOVED lines=9> */
.L_x_261:
[----:B------:R-:W-:Y:S05]  /*7760*/  BSYNC B1 ;  /* 0x0000000000017941 */ /* 0x000fea0003800000 */
.L_x_260:
        /* <DEDUP_REMOVED lines=9> */
.L_x_263:
[----:B------:R-:W-:Y:S05]  /*7800*/  BSYNC B1 ;  /* 0x0000000000017941 */ /* 0x000fea0003800000 */
.L_x_262:
        /* <DEDUP_REMOVED lines=9> */
.L_x_265:
[----:B------:R-:W-:Y:S05]  /*78a0*/  BSYNC B1 ;  /* 0x0000000000017941 */ /* 0x000fea0003800000 */
.L_x_264:
        /* <DEDUP_REMOVED lines=9> */
.L_x_267:
[----:B------:R-:W-:Y:S05]  /*7940*/  BSYNC B1 ;  /* 0x0000000000017941 */ /* 0x000fea0003800000 */
.L_x_266:
        /* <DEDUP_REMOVED lines=9> */
.L_x_269:
[----:B------:R-:W-:Y:S05]  /*79e0*/  BSYNC B1 ;  /* 0x0000000000017941 */ /* 0x000fea0003800000 */
.L_x_268:
        /* <DEDUP_REMOVED lines=9> */
.L_x_271:
[----:B------:R-:W-:Y:S05]  /*7a80*/  BSYNC B1 ;  /* 0x0000000000017941 */ /* 0x000fea0003800000 */
.L_x_270:
        /* <DEDUP_REMOVED lines=9> */
.L_x_273:
[----:B------:R-:W-:Y:S05]  /*7b20*/  BSYNC B1 ;  /* 0x0000000000017941 */ /* 0x000fea0003800000 */
.L_x_272:
        /* <DEDUP_REMOVED lines=9> */
.L_x_275:
[----:B------:R-:W-:Y:S05]  /*7bc0*/  BSYNC B1 ;  /* 0x0000000000017941 */ /* 0x000fea0003800000 */
.L_x_274:
[----:B012--5:R-:W-:Y:S01]  /*7bd0*/  HADD2.F32 R4, -RZ, R172.H0_H0 ;  /* 0x200000acff047230 */ /* 0x027fe20000004100 */
        /* <DEDUP_REMOVED lines=8> */
.L_x_277:
[----:B------:R-:W-:Y:S05]  /*7c60*/  BSYNC B1 ;  /* 0x0000000000017941 */ /* 0x000fea0003800000 */
.L_x_276:
[----:B0----5:R-:W-:Y:S01]  /*7c70*/  HADD2.F32 R4, -RZ, R172.H0_H0 ;  /* 0x200000acff047230 */ /* 0x021fe20000004100 */
[----:B------:R-:W-:Y:S01]  /*7c80*/  ISETP.GT.AND P1, PT, R0, 0x79, P1 ;  /* 0x000000790000780c */ /* 0x000fe20000f24270 */
[----:B------:R-:W-:Y:S01]  /*7c90*/  @P2 IMAD.MOV.U32 R5, RZ, RZ, R9 ;  /* 0x000000ffff052224 */ /* 0x000fe200078e0009 */
[----:B------:R-:W-:Y:S02]  /*7ca0*/  BSSY B1, `(.L_x_278) ;  /* 0x0000008000017945 */ /* 0x000fe40003800000 */
[----:B------:R-:W-:Y:S01]  /*7cb0*/  FMUL R3, R4, R155 ;  /* 0x0000009b04037220 */ /* 0x000fe20000400000 */
[----:B------:R-:W-:-:S03]  /*7cc0*/  @P2 IMAD.MOV.U32 R4, RZ, RZ, R8 ;  /* 0x000000ffff042224 */ /* 0x000fc600078e0008 */
[----:B------:R-:W-:-:S05]  /*7cd0*/  FFMA R3, R86, R154, R3 ;  /* 0x0000009a56037223 */ /* 0x000fca0000000003 */
[----:B------:R-:W-:-:S05]  /*7ce0*/  F2FP.F16.F32.PACK_AB R3, RZ, R3 ;  /* 0x00000003ff03723e */ /* 0x000fca00000000ff */
[----:B------:R0:W-:Y:S01]  /*7cf0*/  @P2 STG.E.U16 desc[UR36][R4.64+0xf0], R3 ;  /* 0x0000f00304002986 */ /* 0x0001e2000c101524 */
[----:B------:R-:W-:Y:S05]  /*7d00*/  @!P1 BRA `(.L_x_279) ;  /* 0x0000000000049947 */ /* 0x000fea0003800000 */
[----:B------:R2:W5:Y:S02]  /*7d10*/  LDG.E.LTC128B.U16 R172, desc[UR36][R10.64+0xf2] ;  /* 0x0000f2240aac7981 */ /* 0x000564000c1e1520 */
.L_x_279:
[----:B------:R-:W-:Y:S05]  /*7d20*/  BSYNC B1 ;  /* 0x0000000000017941 */ /* 0x000fea0003800000 */
.L_x_278:
[----:B------:R-:W-:Y:S05]  /*7d30*/  @!P1 BRA `(.L_x_280) ;  /* 0x00000024004c9947 */ /* 0x000fea0003800000 */
[----:B-----5:R-:W-:-:S05]  /*7d40*/  HADD2.F32 R172, -RZ, R172.H0_H0 ;  /* 0x200000acffac7230 */ /* 0x020fca0000004100 */
[----:B------:R-:W-:-:S04]  /*7d50*/  FMUL R172, R172, R155 ;  /* 0x0000009bacac7220 */ /* 0x000fc80000400000 */
[----:B------:R-:W-:-:S05]  /*7d60*/  FFMA R172, R87, R154, R172 ;  /* 0x0000009a57ac7223 */ /* 0x000fca00000000ac */
[----:B------:R-:W-:-:S05]  /*7d70*/  F2FP.F16.F32.PACK_AB R172, RZ, R172 ;  /* 0x000000acffac723e */ /* 0x000fca00000000ff */
[----:B------:R0:W-:Y:S01]  /*7d80*/  STG.E.U16 desc[UR36][R8.64+0xf2], R172 ;  /* 0x0000f2ac08007986 */ /* 0x0001e2000c101524 */
[----:B------:R-:W-:Y:S05]  /*7d90*/  BRA `(.L_x_280) ;  /* 0x0000002400347947 */ /* 0x000fea0003800000 */
.L_x_29:
[----:B------:R-:W-:Y:S01]  /*7da0*/  ULDC.64 UR4, c[0x0][0x5c0] ;  /* 0x0001700000047ab9 */ /* 0x000fe20000000a00 */
[-C--:B------:R-:W-:Y:S01]  /*7db0*/  FMUL R88, R88, R154.reuse ;  /* 0x0000009a58587220 */ /* 0x080fe20000400000 */
[----:B------:R-:W-:Y:S01]  /*7dc0*/  LEA R8, P0, R166, UR4, 0x1 ;  /* 0x00000004a6087c11 */ /* 0x000fe2000f8008ff */
[----:B------:R-:W-:Y:S01]  /*7dd0*/  IMAD.SHL.U32 R7, R4, 0x10, RZ ;  /* 0x0000001004077824 */ /* 0x000fe200078e00ff */
[----:B------:R-:W-:Y:S01]  /*7de0*/  ISETP.GT.AND P2, PT, R0, 0x1, P3 ;  /* 0x000000010000780c */ /* 0x000fe20001f44270 */
[-C--:B------:R-:W-:Y:S01]  /*7df0*/  FMUL R89, R89, R154.reuse ;  /* 0x0000009a59597220 */ /* 0x080fe20000400000 */
[----:B------:R-:W-:Y:S01]  /*7e00*/  LEA.HI.X R9, R166, UR5, R169, 0x1, P0 ;  /* 0x00000005a6097c11 */ /* 0x000fe200080f0ca9 */
[-C--:B------:R-:W-:Y:S01]  /*7e10*/  FMUL R90, R90, R154.reuse ;  /* 0x0000009a5a5a7220 */ /* 0x080fe20000400000 */
[----:B------:R-:W-:Y:S01]  /*7e20*/  ISETP.GT.AND P0, PT, R3, 0x8, PT ;  /* 0x000000080300780c */ /* 0x000fe20003f04270 */
[----:B------:R-:W-:Y:S01]  /*7e30*/  FMUL R91, R91, R154 ;  /* 0x0000009a5b5b7220 */ /* 0x000fe20000400000 */
[----:B------:R-:W-:Y:S01]  /*7e40*/  F2FP.F16.F32.PACK_AB R88, RZ, R88 ;  /* 0x00000058ff58723e */ /* 0x000fe200000000ff */
[-C--:B------:R-:W-:Y:S01]  /*7e50*/  FMUL R92, R92, R154.reuse ;  /* 0x0000009a5c5c7220 */ /* 0x080fe20000400000 */
[----:B------:R-:W-:Y:S01]  /*7e60*/  ISETP.GT.AND P4, PT, R0, RZ, P0 ;  /* 0x000000ff0000720c */ /* 0x000fe20000784270 */
[-C--:B------:R-:W-:Y:S01]  /*7e70*/  FMUL R93, R93, R154.reuse ;  /* 0x0000009a5d5d7220 */ /* 0x080fe20000400000 */
[--C-:B------:R-:W-:Y:S01]  /*7e80*/  SHF.L.U64.HI R6, R4, 0x4, R5.reuse ;  /* 0x0000000404067819 */ /* 0x100fe20000010205 */
[----:B------:R-:W-:Y:S01]  /*7e90*/  @P1 STG.E.U16 desc[UR36][R8.64], R88 ;  /* 0x0000005808001986 */ /* 0x000fe2000c101524 */
[----:B------:R-:W-:Y:S01]  /*7ea0*/  ISETP.GT.AND P1, PT, R0, 0x1, P0 ;  /* 0x000000010000780c */ /* 0x000fe20000724270 */
[----:B------:R-:W-:Y:S01]  /*7eb0*/  FMUL R94, R94, R154 ;  /* 0x0000009a5e5e7220 */ /* 0x000fe20000400000 */
[----:B------:R-:W-:Y:S01]  /*7ec0*/  IADD3 R10, P5, R7, R8, RZ ;  /* 0x00000008070a7210 */ /* 0x000fe20007fbe0ff */
[-C--:B------:R-:W-:Y:S01]  /*7ed0*/  FMUL R95, R95, R154.reuse ;  /* 0x0000009a5f5f7220 */ /* 0x080fe20000400000 */
[----:B------:R-:W-:Y:S01]  /*7ee0*/  F2FP.F16.F32.PACK_AB R89, RZ, R89 ;  /* 0x00000059ff59723e */ /* 0x000fe200000000ff */
[----:B------:R-:W-:Y:S01]  /*7ef0*/  FMUL R96, R96, R154 ;  /* 0x0000009a60607220 */ /* 0x000fe20000400000 */
[----:B------:R-:W-:Y:S01]  /*7f00*/  F2FP.F16.F32.PACK_AB R90, RZ, R90 ;  /* 0x0000005aff5a723e */ /* 0x000fe200000000ff */
[-C--:B------:R-:W-:Y:S01]  /*7f10*/  FMUL R97, R97, R154.reuse ;  /* 0x0000009a61617220 */ /* 0x080fe20000400000 */
[----:B------:R-:W-:Y:S01]  /*7f20*/  IADD3.X R11, R6, R9, RZ, P5, !PT ;  /* 0x00000009060b7210 */ /* 0x000fe20002ffe4ff */
[----:B------:R-:W-:Y:S01]  /*7f30*/  @P2 STG.E.U16 desc[UR36][R8.64+0x2], R89 ;  /* 0x0000025908002986 */ /* 0x000fe2000c101524 */
[----:B------:R-:W-:Y:S01]  /*7f40*/  F2FP.F16.F32.PACK_AB R91, RZ, R91 ;  /* 0x0000005bff5b723e */ /* 0x000fe200000000ff */
[-C--:B------:R-:W-:Y:S01]  /*7f50*/  FMUL R98, R98, R154.reuse ;  /* 0x0000009a62627220 */ /* 0x080fe20000400000 */
[C---:B------:R-:W-:Y:S01]  /*7f60*/  ISETP.GT.AND P5, PT, R0.reuse, 0x9, P3 ;  /* 0x000000090000780c */ /* 0x040fe20001fa4270 */
[----:B------:R-:W-:Y:S01]  /*7f70*/  @P4 STG.E.U16 desc[UR36][R10.64], R90 ;  /* 0x0000005a0a004986 */ /* 0x000fe2000c101524 */
[C---:B------:R-:W-:Y:S01]  /*7f80*/  ISETP.GT.AND P4, PT, R0.reuse, 0x8, P3 ;  /* 0x000000080000780c */ /* 0x040fe20001f84270 */
[-C--:B------:R-:W-:Y:S01]  /*7f90*/  FMUL R99, R99, R154.reuse ;  /* 0x0000009a63637220 */ /* 0x080fe20000400000 */
[C---:B------:R-:W-:Y:S01]  /*7fa0*/  ISETP.GT.AND P2, PT, R0.reuse, 0x8, P0 ;  /* 0x000000080000780c */ /* 0x040fe20000744270 */
[----:B------:R-:W-:Y:S01]  /*7fb0*/  @P1 STG.E.U16 desc[UR36][R10.64+0x2], R91 ;  /* 0x0000025b0a001986 */ /* 0x000fe2000c101524 */
[----:B------:R-:W-:Y:S01]  /*7fc0*/  ISETP.GT.AND P1, PT, R0, 0x9, P0 ;  /* 0x000000090000780c */ /* 0x000fe20000724270 */
[----:B------:R-:W-:Y:S01]  /*7fd0*/  FMUL R100, R100, R154 ;  /* 0x0000009a64647220 */ /* 0x000fe20000400000 */
[----:B------:R-:W-:Y:S01]  /*7fe0*/  F2FP.F16.F32.PACK_AB R92, RZ, R92 ;  /* 0x0000005cff5c723e */ /* 0x000fe200000000ff */
[-C--:B------:R-:W-:Y:S01]  /*7ff0*/  FMUL R101, R101, R154.reuse ;  /* 0x0000009a65657220 */ /* 0x080fe20000400000 */
[----:B------:R-:W-:Y:S01]  /*8000*/  F2FP.F16.F32.PACK_AB R93, RZ, R93 ;  /* 0x0000005dff5d723e */ /* 0x000fe200000000ff */
[----:B------:R-:W-:Y:S01]  /*8010*/  FMUL R102, R102, R154 ;  /* 0x0000009a66667220 */ /* 0x000fe20000400000 */
[----:B------:R-:W-:Y:S01]  /*8020*/  F2FP.F16.F32.PACK_AB R94, RZ, R94 ;  /* 0x0000005eff5e723e */ /* 0x000fe200000000ff */
[-C--:B------:R-:W-:Y:S01]  /*8030*/  FMUL R103, R103, R154.reuse ;  /* 0x0000009a67677220 */ /* 0x080fe20000400000 */
[----:B------:R-:W-:Y:S01]  /*8040*/  F2FP.F16.F32.PACK_AB R95, RZ, R95 ;  /* 0x0000005fff5f723e */ /* 0x000fe200000000ff */
[----:B------:R-:W-:Y:S01]  /*8050*/  @P4 STG.E.U16 desc[UR36][R8.64+0x10], R92 ;  /* 0x0000105c08004986 */ /* 0x000fe2000c101524 */
[----:B------:R-:W-:Y:S01]  /*8060*/  ISETP.GT.AND P4, PT, R0, 0x10, P3 ;  /* 0x000000100000780c */ /* 0x000fe20001f84270 */
[----:B------:R-:W-:Y:S01]  /*8070*/  FMUL R104, R104, R154 ;  /* 0x0000009a68687220 */ /* 0x000fe20000400000 */
[----:B------:R-:W-:Y:S01]  /*8080*/  F2FP.F16.F32.PACK_AB R96, RZ, R96 ;  /* 0x00000060ff60723e */ /* 0x000fe200000000ff */
[----:B------:R-:W-:Y:S01]  /*8090*/  @P5 STG.E.U16 desc[UR36][R8.64+0x12], R93 ;  /* 0x0000125d08005986 */ /* 0x000fe2000c101524 */
[----:B------:R-:W-:Y:S01]  /*80a0*/  F2FP.F16.F32.PACK_AB R97, RZ, R97 ;  /* 0x00000061ff61723e */ /* 0x000fe200000000ff */
[-C--:B------:R-:W-:Y:S01]  /*80b0*/  FMUL R105, R105, R154.reuse ;  /* 0x0000009a69697220 */ /* 0x080fe20000400000 */
[C---:B------:R-:W-:Y:S01]  /*80c0*/  ISETP.GT.AND P5, PT, R0.reuse, 0x11, P0 ;  /* 0x000000110000780c */ /* 0x040fe200007a4270 */
[----:B------:R-:W-:Y:S01]  /*80d0*/  @P2 STG.E.U16 desc[UR36][R10.64+0x10], R94 ;  /* 0x0000105e0a002986 */ /* 0x000fe2000c101524 */
[----:B------:R-:W-:Y:S01]  /*80e0*/  ISETP.GT.AND P2, PT, R0, 0x10, P0 ;  /* 0x000000100000780c */ /* 0x000fe20000744270 */
[----:B------:R-:W-:Y:S01]  /*80f0*/  FMUL R106, R106, R154 ;  /* 0x0000009a6a6a7220 */ /* 0x000fe20000400000 */
[----:B------:R-:W-:Y:S01]  /*8100*/  F2FP.F16.F32.PACK_AB R98, RZ, R98 ;  /* 0x00000062ff62723e */ /* 0x000fe200000000ff */
[----:B------:R-:W-:Y:S01]  /*8110*/  @P1 STG.E.U16 desc[UR36][R10.64+0x12], R95 ;  /* 0x0000125f0a001986 */ /* 0x000fe2000c101524 */
[C---:B------:R-:W-:Y:S01]  /*8120*/  ISETP.GT.AND P1, PT, R0.reuse, 0x11, P3 ;  /* 0x000000110000780c */ /* 0x040fe20001f24270 */
[-C--:B------:R-:W-:Y:S01]  /*8130*/  FMUL R107, R107, R154.reuse ;  /* 0x0000009a6b6b7220 */ /* 0x080fe20000400000 */
[----:B------:R-:W-:Y:S01]  /*8140*/  F2FP.F16.F32.PACK_AB R99, RZ, R99 ;  /* 0x00000063ff63723e */ /* 0x000fe200000000ff */
        /* <DEDUP_REMOVED lines=61> */
[----:B------:R-:W-:Y:S01]  /*8520*/  ISETP.GT.AND P4, PT, R0, 0x31, P3 ;  /* 0x000000310000780c */ /* 0x000fe20001f84270 */
[-C--:B------:R-:W-:Y:S01]  /*8530*/  FMUL R125, R125, R154.reuse ;  /* 0x0000009a7d7d7220 */ /* 0x080fe20000400000 */
[----:B------:R-:W-:Y:S01]  /*8540*/  F2FP.F16.F32.PACK_AB R117, RZ, R117 ;  /* 0x00000075ff75723e */ /* 0x000fe200000000ff */
[----:B------:R-:W-:Y:S01]  /*8550*/  FMUL R126, R126, R154 ;  /* 0x0000009a7e7e7220 */ /* 0x000fe20000400000 */
[----:B------:R-:W-:Y:S01]  /*8560*/  F2FP.F16.F32.PACK_AB R118, RZ, R118 ;  /* 0x00000076ff76723e */ /* 0x000fe200000000ff */
[-C--:B------:R-:W-:Y:S01]  /*8570*/  FMUL R127, R127, R154.reuse ;  /* 0x0000009a7f7f7220 */ /* 0x080fe20000400000 */
[----:B------:R-:W-:Y:S01]  /*8580*/  F2FP.F16.F32.PACK_AB R119, RZ, R119 ;  /* 0x00000077ff77723e */ /* 0x000fe200000000ff */
        /* <DEDUP_REMOVED lines=62> */
[----:B------:R-:W-:Y:S01]  /*8970*/  FMUL R145, R145, R154 ;  /* 0x0000009a91917220 */ /* 0x000fe20000400000 */
[----:B------:R-:W-:Y:S01]  /*8980*/  F2FP.F16.F32.PACK_AB R137, RZ, R137 ;  /* 0x00000089ff89723e */ /* 0x000fe200000000ff */
[----:B------:R-:W-:Y:S01]  /*8990*/  IMAD.SHL.U32 R21, R4, 0x100, RZ ;  /* 0x0000010004157824 */ /* 0x000fe200078e00ff */
[----:B------:R-:W-:Y:S01]  /*89a0*/  F2FP.F16.F32.PACK_AB R138, RZ, R138 ;  /* 0x0000008aff8a723e */ /* 0x000fe200000000ff */
[-C--:B------:R-:W-:Y:S01]  /*89b0*/  FMUL R146, R146, R154.reuse ;  /* 0x0000009a92927220 */ /* 0x080fe20000400000 */
[----:B------:R-:W-:Y:S01]  /*89c0*/  F2FP.F16.F32.PACK_AB R139, RZ, R139 ;  /* 0x0000008bff8b723e */ /* 0x000fe200000000ff */
[----:B------:R-:W-:Y:S01]  /*89d0*/  @P1 STG.E.U16 desc[UR36][R8.64+0x90], R124 ;  /* 0x0000907c08001986 */ /* 0x000fe2000c101524 */
[C---:B------:R-:W-:Y:S01]  /*89e0*/  ISETP.GT.AND P1, PT, R0.reuse, 0x50, P3 ;  /* 0x000000500000780c */ /* 0x040fe20001f24270 */
[----:B------:R-:W-:Y:S01]  /*89f0*/  FMUL R147, R147, R154 ;  /* 0x0000009a93937220 */ /* 0x000fe20000400000 */
[----:B------:R-:W-:Y:S01]  /*8a00*/  F2FP.F16.F32.PACK_AB R140, RZ, R140 ;  /* 0x0000008cff8c723e */ /* 0x000fe200000000ff */
[----:B------:R-:W-:Y:S01]  /*8a10*/  @P2 STG.E.U16 desc[UR36][R8.64+0x92], R125 ;  /* 0x0000927d08002986 */ /* 0x000fe2000c101524 */
[----:B------:R-:W-:Y:S01]  /*8a20*/  ISETP.GT.AND P2, PT, R0, 0x51, P3 ;  /* 0x000000510000780c */ /* 0x000fe20001f44270 */
        /* <DEDUP_REMOVED lines=17> */
[----:B------:R-:W-:Y:S01]  /*8b40*/  SHF.L.U64.HI R15, R4, 0x8, R5 ;  /* 0x00000008040f7819 */ /* 0x000fe20000010205 */
[----:B------:R-:W-:Y:S01]  /*8b50*/  @P5 STG.E.U16 desc[UR36][R10.64+0xa0], R130 ;  /* 0x0000a0820a005986 */ /* 0x000fe2000c101524 */
[----:B------:R-:W-:Y:S01]  /*8b60*/  ISETP.GT.AND P5, PT, R0, 0x58, P0 ;  /* 0x000000580000780c */ /* 0x000fe200007a4270 */
        /* <DEDUP_REMOVED lines=26> */
[-C--:B------:R-:W-:Y:S01]  /*8d10*/  FMUL R32, R32, R154.reuse ;  /* 0x0000009a20207220 */ /* 0x080fe20000400000 */
[----:B------:R-:W-:Y:S01]  /*8d20*/  F2FP.F16.F32.PACK_AB R25, RZ, R25 ;  /* 0x00000019ff19723e */ /* 0x000fe200000000ff */
[----:B------:R-:W-:Y:S01]  /*8d30*/  FMUL R33, R33, R154 ;  /* 0x0000009a21217220 */ /* 0x000fe20000400000 */
        /* <DEDUP_REMOVED lines=27> */
[----:B------:R-:W-:Y:S01]  /*8ef0*/  FMUL R41, R41, R154 ;  /* 0x0000009a29297220 */ /* 0x000fe20000400000 */
        /* <DEDUP_REMOVED lines=9> */
[----:B------:R-:W-:Y:S01]  /*8f90*/  @P1 IMAD.MOV.U32 R4, RZ, RZ, R8 ;  /* 0x000000ffff041224 */ /* 0x000fe200078e0008 */
[----:B------:R-:W-:Y:S01]  /*8fa0*/  F2FP.F16.F32.PACK_AB R37, RZ, R37 ;  /* 0x00000025ff25723e */ /* 0x000fe200000000ff */
[----:B------:R-:W-:Y:S01]  /*8fb0*/  @P1 IMAD.MOV.U32 R5, RZ, RZ, R9 ;  /* 0x000000ffff051224 */ /* 0x000fe200078e0009 */
[----:B------:R-:W-:Y:S01]  /*8fc0*/  F2FP.F16.F32.PACK_AB R38, RZ, R38 ;  /* 0x00000026ff26723e */ /* 0x000fe200000000ff */
[-C--:B------:R-:W-:Y:S01]  /*8fd0*/  FMUL R44, R44, R154.reuse ;  /* 0x0000009a2c2c7220 */ /* 0x080fe20000400000 */
[----:B------:R-:W-:Y:S01]  /*8fe0*/  F2FP.F16.F32.PACK_AB R39, RZ, R39 ;  /* 0x00000027ff27723e */ /* 0x000fe200000000ff */
[----:B------:R-:W-:Y:S01]  /*8ff0*/  FMUL R45, R45, R154 ;  /* 0x0000009a2d2d7220 */ /* 0x000fe20000400000 */
[----:B------:R0:W-:Y:S01]  /*9000*/  @P1 STG.E.U16 desc[UR36][R4.64+0xe2], R145 ;  /* 0x0000e29104001986 */ /* 0x0001e2000c101524 */
[----:B------:R-:W-:Y:S01]  /*9010*/  IADD3 R12, P1, P2, R7, R8, R21 ;  /* 0x00000008070c7210 */ /* 0x000fe20007a3e015 */
[----:B------:R-:W-:Y:S01]  /*9020*/  FMUL R46, R46, R154 ;  /* 0x0000009a2e2e7220 */ /* 0x000fe20000400000 */
[----:B------:R-:W-:Y:S01]  /*9030*/  F2FP.F16.F32.PACK_AB R40, RZ, R40 ;  /* 0x00000028ff28723e */ /* 0x000fe200000000ff */
[-C--:B------:R-:W-:Y:S01]  /*9040*/  FMUL R47, R47, R154.reuse ;  /* 0x0000009a2f2f7220 */ /* 0x080fe20000400000 */
[----:B------:R-:W-:Y:S01]  /*9050*/  IADD3.X R13, R6, R9, R15, P1, P2 ;  /* 0x00000009060d7210 */ /* 0x000fe20000fe440f */
[-C--:B------:R-:W-:Y:S01]  /*9060*/  FMUL R48, R48, R154.reuse ;  /* 0x0000009a30307220 */ /* 0x080fe20000400000 */
[----:B------:R-:W-:Y:S01]  /*9070*/  ISETP.GT.AND P1, PT, R3, 0x80, PT ;  /* 0x000000800300780c */ /* 0x000fe20003f24270 */
[-C--:B------:R-:W-:Y:S01]  /*9080*/  FMUL R49, R49, R154.reuse ;  /* 0x0000009a31317220 */ /* 0x080fe20000400000 */
[----:B------:R-:W-:Y:S01]  /*9090*/  ISETP.GT.AND P2, PT, R3, 0x88, PT ;  /* 0x000000880300780c */ /* 0x000fe20003f44270 */
[----:B------:R-:W-:Y:S01]  /*90a0*/  FMUL R50, R50, R154 ;  /* 0x0000009a32327220 */ /* 0x000fe20000400000 */
[----:B------:R-:W-:Y:S01]  /*90b0*/  F2FP.F16.F32.PACK_AB R41, RZ, R41 ;  /* 0x00000029ff29723e */ /* 0x000fe200000000ff */
[----:B0-----:R-:W-:Y:S01]  /*90c0*/  @P5 IMAD.MOV.U32 R4, RZ, RZ, R10 ;  /* 0x000000ffff045224 */ /* 0x001fe200078e000a */
[----:B------:R-:W-:Y:S01]  /*90d0*/  F2FP.F16.F32.PACK_AB R42, RZ, R42 ;  /* 0x0000002aff2a723e */ /* 0x000fe200000000ff */
[----:B------:R-:W-:Y:S01]  /*90e0*/  @P5 IMAD.MOV.U32 R5, RZ, RZ, R11 ;  /* 0x000000ffff055224 */ /* 0x000fe200078e000b */
[----:B------:R-:W-:Y:S01]  /*90f0*/  F2FP.F16.F32.PACK_AB R43, RZ, R43 ;  /* 0x0000002bff2b723e */ /* 0x000fe200000000ff */
[----:B------:R-:W-:Y:S01]  /*9100*/  FMUL R51, R51, R154 ;  /* 0x0000009a33337220 */ /* 0x000fe20000400000 */
[----:B------:R-:W-:Y:S01]  /*9110*/  F2FP.F16.F32.PACK_AB R44, RZ, R44 ;  /* 0x0000002cff2c723e */ /* 0x000fe200000000ff */
[-C--:B------:R-:W-:Y:S01]  /*9120*/  FMUL R52, R52, R154.reuse ;  /* 0x0000009a34347220 */ /* 0x080fe20000400000 */
[----:B------:R0:W-:Y:S01]  /*9130*/  @P5 STG.E.U16 desc[UR36][R4.64+0xe0], R146 ;  /* 0x0000e09204005986 */ /* 0x0001e2000c101524 */
[C---:B------:R-:W-:Y:S01]  /*9140*/  ISETP.GT.AND P5, PT, R0.reuse, 0x78, P3 ;  /* 0x000000780000780c */ /* 0x040fe20001fa4270 */
[-C--:B------:R-:W-:Y:S01]  /*9150*/  FMUL R53, R53, R154.reuse ;  /* 0x0000009a35357220 */ /* 0x080fe20000400000 */
[C---:B------:R-:W-:Y:S01]  /*9160*/  ISETP.GT.AND P3, PT, R0.reuse, 0x79, P3 ;  /* 0x000000790000780c */ /* 0x040fe20001f64270 */
[----:B------:R-:W-:Y:S01]  /*9170*/  @P4 STG.E.U16 desc[UR36][R10.64+0xe2], R147 ;  /* 0x0000e2930a004986 */ /* 0x000fe2000c101524 */
[----:B------:R-:W-:Y:S01]  /*9180*/  ISETP.GT.AND P4, PT, R0, 0x78, P0 ;  /* 0x000000780000780c */ /* 0x000fe20000784270 */
[-C--:B------:R-:W-:Y:S01]  /*9190*/  FMUL R54, R54, R154.reuse ;  /* 0x0000009a36367220 */ /* 0x080fe20000400000 */
[----:B------:R-:W-:Y:S01]  /*91a0*/  ISETP.GT.AND P0, PT, R0, 0x79, P0 ;  /* 0x000000790000780c */ /* 0x000fe20000704270 */
[-C--:B------:R-:W-:Y:S01]  /*91b0*/  FMUL R55, R55, R154.reuse ;  /* 0x0000009a37377220 */ /* 0x080fe20000400000 */
[----:B------:R-:W-:Y:S01]  /*91c0*/  F2FP.F16.F32.PACK_AB R45, RZ, R45 ;  /* 0x0000002dff2d723e */ /* 0x000fe200000000ff */
[----:B------:R-:W-:Y:S01]  /*91d0*/  FMUL R56, R56, R154 ;  /* 0x0000009a38387220 */ /* 0x000fe20000400000 */
[----:B------:R-:W-:Y:S01]  /*91e0*/  F2FP.F16.F32.PACK_AB R46, RZ, R46 ;  /* 0x0000002eff2e723e */ /* 0x000fe200000000ff */
[----:B------:R-:W-:Y:S01]  /*91f0*/  FMUL R57, R57, R154 ;  /* 0x0000009a39397220 */ /* 0x000fe20000400000 */
[----:B------:R-:W-:Y:S01]  /*9200*/  F2FP.F16.F32.PACK_AB R47, RZ, R47 ;  /* 0x0000002fff2f723e */ /* 0x000fe200000000ff */
[----:B------:R-:W-:Y:S01]  /*9210*/  @P5 STG.E.U16 desc[UR36][R8.64+0xf0], R148 ;  /* 0x0000f09408005986 */ /* 0x000fe2000c101524 */
[----:B0-----:R-:W-:Y:S01]  /*9220*/  IADD3 R4, P5, R21, R8, RZ ;  /* 0x0000000815047210 */ /* 0x001fe20007fbe0ff */
[----:B------:R-:W-:Y:S01]  /*9230*/  FMUL R58, R58, R154 ;  /* 0x0000009a3a3a7220 */ /* 0x000fe20000400000 */
[----:B------:R-:W-:Y:S01]  /*9240*/  F2FP.F16.F32.PACK_AB R48, RZ, R48 ;  /* 0x00000030ff30723e */ /* 0x000fe200000000ff */
[----:B------:R0:W-:Y:S01]  /*9250*/  @P3 STG.E.U16 desc[UR36][R8.64+0xf2], R149 ;  /* 0x0000f29508003986 */ /* 0x0001e2000c101524 */
[C---:B------:R-:W-:Y:S01]  /*9260*/  ISETP.GT.AND P3, PT, R0.reuse, RZ, P1 ;  /* 0x000000ff0000720c */ /* 0x040fe20000f64270 */
[----:B------:R-:W-:Y:S01]  /*9270*/  IMAD.X R5, R15, 0x1, R9, P5 ;  /* 0x000000010f057824 */ /* 0x000fe200028e0609 */
[C---:B------:R-:W-:Y:S01]  /*9280*/  ISETP.GT.AND P5, PT, R0.reuse, RZ, P2 ;  /* 0x000000ff0000720c */ /* 0x040fe200017a4270 */
        /* <DEDUP_REMOVED lines=10> */
[----:B------:R-:W-:Y:S01]  /*9330*/  @P3 STG.E.U16 desc[UR36][R4.64], R24 ;  /* 0x0000001804003986 */ /* 0x000fe2000c101524 */
[C---:B0-----:R-:W-:Y:S01]  /*9340*/  IADD3 R8, P3, R7.reuse, R4, RZ ;  /* 0x0000000407087210 */ /* 0x041fe20007f7e0ff */
[----:B------:R-:W-:Y:S01]  /*9350*/  FMUL R62, R62, R154 ;  /* 0x0000009a3e3e7220 */ /* 0x000fe20000400000 */
[----:B------:R-:W-:Y:S01]  /*9360*/  F2FP.F16.F32.PACK_AB R52, RZ, R52 ;  /* 0x00000034ff34723e */ /* 0x000fe200000000ff */
[----:B------:R-:W-:Y:S01]  /*9370*/  @P4 STG.E.U16 desc[UR36][R4.64+0x2], R25 ;  /* 0x0000021904004986 */ /* 0x000fe2000c101524 */
[----:B------:R-:W-:Y:S01]  /*9380*/  IADD3 R14, P4, R7, R4, RZ ;  /* 0x00000004070e7210 */ /* 0x000fe20007f9e0ff */
[----:B------:R-:W-:Y:S01]  /*9390*/  IMAD.X R9, R6, 0x1, R5, P3 ;  /* 0x0000000106097824 */ /* 0x000fe200018e0605 */
[----:B------:R-:W-:Y:S01]  /*93a0*/  ISETP.GT.AND P3, PT, R0, 0x9, P2 ;  /* 0x000000090000780c */ /* 0x000fe20001764270 */
[-C--:B------:R-:W-:Y:S01]  /*93b0*/  FMUL R63, R63, R154.reuse ;  /* 0x0000009a3f3f7220 */ /* 0x080fe20000400000 */
[----:B------:R-:W-:Y:S01]  /*93c0*/  IADD3.X R15, R6, R5, RZ, P4, !PT ;  /* 0x00000005060f7210 */ /* 0x000fe200027fe4ff */
[-C--:B------:R-:W-:Y:S01]  /*93d0*/  FMUL R64, R64, R154.reuse ;  /* 0x0000009a40407220 */ /* 0x080fe20000400000 */
        /* <DEDUP_REMOVED lines=31> */
[----:B------:R-:W-:Y:S01]  /*95d0*/  FMUL R73, R73, R154 ;  /* 0x0000009a49497220 */ /* 0x000fe20000400000 */
[----:B------:R-:W-:Y:S01]  /*95e0*/  F2FP.F16.F32.PACK_AB R61, RZ, R61 ;  /* 0x0000003dff3d723e */ /* 0x000fe200000000ff */
[----:B------:R-:W-:Y:S01]  /*95f0*/  @P5 STG.E.U16 desc[UR36][R4.64+0x22], R33 ;  /* 0x0000222104005986 */ /* 0x000fe2000c101524 */
[----:B------:R-:W-:Y:S01]  /*9600*/  ISETP.GT.AND P5, PT, R0, 0x19, P1 ;  /* 0x000000190000780c */ /* 0x000fe20000fa4270 */
[--C-:B------:R-:W-:Y:S01]  /*9610*/  @P0 IMAD.MOV.U32 R6, RZ, RZ, R12.reuse ;  /* 0x000000ffff060224 */ /* 0x100fe200078e000c */
[----:B------:R-:W-:Y:S01]  /*9620*/  F2FP.F16.F32.PACK_AB R62, RZ, R62 ;  /* 0x0000003eff3e723e */ /* 0x000fe200000000ff */
[--C-:B------:R-:W-:Y:S01]  /*9630*/  @P0 IMAD.MOV.U32 R7, RZ, RZ, R13.reuse ;  /* 0x000000ffff070224 */ /* 0x100fe200078e000d */
[----:B------:R-:W-:Y:S01]  /*9640*/  F2FP.F16.F32.PACK_AB R63, RZ, R63 ;  /* 0x0000003fff3f723e */ /* 0x000fe200000000ff */
[----:B------:R-:W-:Y:S01]  /*9650*/  FMUL R74, R74, R154 ;  /* 0x0000009a4a4a7220 */ /* 0x000fe20000400000 */
[----:B------:R-:W-:Y:S01]  /*9660*/  F2FP.F16.F32.PACK_AB R64, RZ, R64 ;  /* 0x00000040ff40723e */ /* 0x000fe200000000ff */
[-C--:B------:R-:W-:Y:S01]  /*9670*/  FMUL R75, R75, R154.reuse ;  /* 0x0000009a4b4b7220 */ /* 0x080fe20000400000 */
[----:B------:R0:W-:Y:S01]  /*9680*/  @P0 STG.E.U16 desc[UR36][R6.64+0x20], R34 ;  /* 0x0000202206000986 */ /* 0x0001e2000c101524 */
        /* <DEDUP_REMOVED lines=9> */
[----:B------:R-:W-:Y:S01]  /*9720*/  FMUL R80, R80, R154 ;  /* 0x0000009a50507220 */ /* 0x000fe20000400000 */
[----:B------:R-:W-:Y:S01]  /*9730*/  F2FP.F16.F32.PACK_AB R69, RZ, R69 ;  /* 0x00000045ff45723e */ /* 0x000fe200000000ff */
[--C-:B0-----:R-:W-:Y:S01]  /*9740*/  @P3 IMAD.MOV.U32 R6, RZ, RZ, R12.reuse ;  /* 0x000000ffff063224 */ /* 0x101fe200078e000c */
        /* <DEDUP_REMOVED lines=18> */
[----:B0-----:R-:W-:Y:S01]  /*9870*/  @P0 IMAD.MOV.U32 R6, RZ, RZ, R12 ;  /* 0x000000ffff060224 */ /* 0x001fe200078e000c */
[----:B------:R-:W-:Y:S01]  /*9880*/  @P0 MOV R7, R13 ;  /* 0x0000000d00070202 */ /* 0x000fe20000000f00 */
[----:B------:R-:W-:Y:S01]  /*9890*/  FMUL R86, R86, R154 ;  /* 0x0000009a56567220 */ /* 0x000fe20000400000 */
[----:B------:R-:W-:Y:S01]  /*98a0*/  F2FP.F16.F32.PACK_AB R76, RZ, R76 ;  /* 0x0000004cff4c723e */ /* 0x000fe200000000ff */
[----:B------:R-:W-:Y:S01]  /*98b0*/  FMUL R87, R87, R154 ;  /* 0x0000009a57577220 */ /* 0x000fe20000400000 */
[----:B------:R-:W-:Y:S01]  /*98c0*/  F2FP.F16.F32.PACK_AB R77, RZ, R77 ;  /* 0x0000004dff4d723e */ /* 0x000fe200000000ff */
[----:B------:R0:W-:Y:S01]  /*98d0*/  @P0 STG.E.U16 desc[UR36][R6.64+0x30], R38 ;  /* 0x0000302606000986 */ /* 0x0001e2000c101524 */
[----:B------:R-:W-:-:S02]  /*98e0*/  ISETP.GT.AND P0, PT, R0, 0x20, P2 ;  /* 0x000000200000780c */ /* 0x000fc40001704270 */
[----:B------:R-:W-:Y:S02]  /*98f0*/  F2FP.F16.F32.PACK_AB R78, RZ, R78 ;  /* 0x0000004eff4e723e */ /* 0x000fe400000000ff */
[----:B------:R-:W-:Y:S02]  /*9900*/  F2FP.F16.F32.PACK_AB R79, RZ, R79 ;  /* 0x0000004fff4f723e */ /* 0x000fe400000000ff */
[----:B------:R-:W-:Y:S02]  /*9910*/  F2FP.F16.F32.PACK_AB R80, RZ, R80 ;  /* 0x00000050ff50723e */ /* 0x000fe400000000ff */
[----:B------:R-:W-:Y:S02]  /*9920*/  F2FP.F16.F32.PACK_AB R81, RZ, R81 ;  /* 0x00000051ff51723e */ /* 0x000fe400000000ff */
[----:B------:R-:W-:Y:S01]  /*9930*/  F2FP.F16.F32.PACK_AB R82, RZ, R82 ;  /* 0x00000052ff52723e */ /* 0x000fe200000000ff */
[----:B0-----:R-:W-:Y:S01]  /*9940*/  @P3 IMAD.MOV.U32 R6, RZ, RZ, R12 ;  /* 0x000000ffff063224 */ /* 0x001fe200078e000c */
[----:B------:R-:W-:Y:S01]  /*9950*/  F2FP.F16.F32.PACK_AB R83, RZ, R83 ;  /* 0x00000053ff53723e */ /* 0x000fe200000000ff */
[----:B------:R-:W-:Y:S01]  /*9960*/  @P3 IMAD.MOV.U32 R7, RZ, RZ, R13 ;  /* 0x000000ffff073224 */ /* 0x000fe200078e000d */
[----:B------:R-:W-:-:S02]  /*9970*/  F2FP.F16.F32.PACK_AB R84, RZ, R84 ;  /* 0x00000054ff54723e */ /* 0x000fc400000000ff */
[----:B------:R-:W-:Y:S02]  /*9980*/  F2FP.F16.F32.PACK_AB R85, RZ, R85 ;  /* 0x00000055ff55723e */ /* 0x000fe400000000ff */
[----:B------:R0:W-:Y:S01]  /*9990*/  @P3 STG.E.U16 desc[UR36][R6.64+0x32], R39 ;  /* 0x0000322706003986 */ /* 0x0001e2000c101524 */
[C---:B------:R-:W-:Y:S02]  /*99a0*/  ISETP.GT.AND P3, PT, R0.reuse, 0x21, P2 ;  /* 0x000000210000780c */ /* 0x040fe40001764270 */
[----:B------:R-:W-:Y:S01]  /*99b0*/  F2FP.F16.F32.PACK_AB R86, RZ, R86 ;  /* 0x00000056ff56723e */ /* 0x000fe200000000ff */
[----:B------:R-:W-:Y:S01]  /*99c0*/  @P4 STG.E.U16 desc[UR36][R4.64+0x40], R40 ;  /* 0x0000402804004986 */ /* 0x000fe2000c101524 */
[C---:B------:R-:W-:Y:S02]  /*99d0*/  ISETP.GT.AND P4, PT, R0.reuse, 0x28, P1 ;  /* 0x000000280000780c */ /* 0x040fe40000f84270 */
[----:B------:R-:W-:Y:S01]  /*99e0*/  F2FP.F16.F32.PACK_AB R87, RZ, R87 ;  /* 0x00000057ff57723e */ /* 0x000fe200000000ff */
[----:B------:R-:W-:Y:S01]  /*99f0*/  @P5 STG.E.U16 desc[UR36][R4.64+0x42], R41 ;  /* 0x0000422904005986 */ /* 0x000fe2000c101524 */
[----:B------:R-:W-:Y:S01]  /*9a00*/  ISETP.GT.AND P5, PT, R0, 0x29, P1 ;  /* 0x000000290000780c */ /* 0x000fe20000fa4270 */
[----:B0-----:R-:W-:-:S02]  /*9a10*/  @P0 IMAD.MOV.U32 R6, RZ, RZ, R12 ;  /* 0x000000ffff060224 */ /* 0x001fc400078e000c */
[----:B------:R-:W-:-:S05]  /*9a20*/  @P0 IMAD.MOV.U32 R7, RZ, RZ, R13 ;  /* 0x000000ffff070224 */ /* 0x000fca00078e000d */
[----:B------:R0:W-:Y:S01]  /*9a30*/  @P0 STG.E.U16 desc[UR36][R6.64+0x40], R42 ;  /* 0x0000402a06000986 */ /* 0x0001e2000c101524 */
[----:B------:R-:W-:Y:S01]  /*9a40*/  ISETP.GT.AND P0, PT, R0, 0x28, P2 ;  /* 0x000000280000780c */ /* 0x000fe20001704270 */
[----:B0-----:R-:W-:Y:S02]  /*9a50*/  @P3 IMAD.MOV.U32 R6, RZ, RZ, R12 ;  /* 0x000000ffff063224 */ /* 0x001fe400078e000c */
[----:B------:R-:W-:-:S05]  /*9a60*/  @P3 IMAD.MOV.U32 R7, RZ, RZ, R13 ;  /* 0x000000ffff073224 */ /* 0x000fca00078e000d */
[----:B------:R0:W-:Y:S01]  /*9a70*/  @P3 STG.E.U16 desc[UR36][R6.64+0x42], R43 ;  /* 0x0000422b06003986 */ /* 0x0001e2000c101524 */
[----:B------:R-:W-:-:S03]  /*9a80*/  ISETP.GT.AND P3, PT, R0, 0x29, P2 ;  /* 0x000000290000780c */ /* 0x000fc60001764270 */
[----:B------:R-:W-:Y:S01]  /*9a90*/  @P4 STG.E.U16 desc[UR36][R4.64+0x50], R44 ;  /* 0x0000502c04004986 */ /* 0x000fe2000c101524 */
[----:B------:R-:W-:-:S03]  /*9aa0*/  ISETP.GT.AND P4, PT, R0, 0x30, P1 ;  /* 0x000000300000780c */ /* 0x000fc60000f84270 */
[----:B------:R-:W-:Y:S01]  /*9ab0*/  @P5 STG.E.U16 desc[UR36][R4.64+0x52], R45 ;  /* 0x0000522d04005986 */ /* 0x000fe2000c101524 */
[----:B------:R-:W-:Y:S02]  /*9ac0*/  ISETP.GT.AND P5, PT, R0, 0x31, P1 ;  /* 0x000000310000780c */ /* 0x000fe40000fa4270 */
[----:B0-----:R-:W-:Y:S01]  /*9ad0*/  @P0 MOV R6, R12 ;  /* 0x0000000c00060202 */ /* 0x001fe20000000f00 */
        /* <DEDUP_REMOVED lines=10> */
[----:B------:R-:W-:Y:S01]  /*9b80*/  ISETP.GT.AND P5, PT, R0, 0x39, P1 ;  /* 0x000000390000780c */ /* 0x000fe20000fa4270 */
[----:B0-----:R-:W-:Y:S02]  /*9b90*/  @P0 IMAD.MOV.U32 R6, RZ, RZ, R12 ;  /* 0x000000ffff060224 */ /* 0x001fe400078e000c */
[----:B------:R-:W-:-:S05]  /*9ba0*/  @P0 IMAD.MOV.U32 R7, RZ, RZ, R13 ;  /* 0x000000ffff070224 */ /* 0x000fca00078e000d */
[----:B------:R0:W-:Y:S01]  /*9bb0*/  @P0 STG.E.U16 desc[UR36][R6.64+0x60], R50 ;  /* 0x0000603206000986 */ /* 0x0001e2000c101524 */
[----:B------:R-:W-:Y:S01]  /*9bc0*/  ISETP.GT.AND P0, PT, R0, 0x38, P2 ;  /* 0x000000380000780c */ /* 0x000fe20001704270 */
[----:B0-----:R-:W-:Y:S01]  /*9bd0*/  @P3 IMAD.MOV.U32 R6, RZ, RZ, R12 ;  /* 0x000000ffff063224 */ /* 0x001fe200078e000c */
[----:B------:R-:W-:-:S05]  /*9be0*/  @P3 MOV R7, R13 ;  /* 0x0000000d00073202 */ /* 0x000fca0000000f00 */
        /* <DEDUP_REMOVED lines=21> */
[----:B------:R-:W-:Y:S02]  /*9d40*/  ISETP.GT.AND P0, PT, R0, 0x48, P2 ;  /* 0x000000480000780c */ /* 0x000fe40001704270 */
[----:B0-----:R-:W-:Y:S01]  /*9d50*/  @P3 MOV R6, R12 ;  /* 0x0000000c00063202 */ /* 0x001fe20000000f00 */
        /* <DEDUP_REMOVED lines=19> */
[----:B0-----:R-:W-:Y:S01]  /*9e90*/  @P0 IMAD.MOV.U32 R6, RZ, RZ, R12 ;  /* 0x000000ffff060224 */ /* 0x001fe200078e000c */
[----:B------:R-:W-:-:S05]  /*9ea0*/  @P0 MOV R7, R13 ;  /* 0x0000000d00070202 */ /* 0x000fca0000000f00 */
        /* <DEDUP_REMOVED lines=41> */
[C---:B------:R-:W-:Y:S02]  /*a140*/  ISETP.GT.AND P3, PT, R0.reuse, 0x78, P1 ;  /* 0x000000780000780c */ /* 0x040fe40000f64270 */
[C---:B------:R-:W-:Y:S01]  /*a150*/  ISETP.GT.AND P1, PT, R0.reuse, 0x79, P1 ;  /* 0x000000790000780c */ /* 0x040fe20000f24270 */
[----:B------:R-:W-:Y:S01]  /*a160*/  @P4 STG.E.U16 desc[UR36][R4.64+0xe0], R80 ;  /* 0x0000e05004004986 */ /* 0x000fe2000c101524 */
[----:B------:R-:W-:-:S03]  /*a170*/  ISETP.GT.AND P4, PT, R0, 0x71, P2 ;  /* 0x000000710000780c */ /* 0x000fc60001784270 */
[----:B------:R-:W-:Y:S01]  /*a180*/  @P5 STG.E.U16 desc[UR36][R4.64+0xe2], R81 ;  /* 0x0000e25104005986 */ /* 0x000fe2000c101524 */
[C---:B------:R-:W-:Y:S02]  /*a190*/  ISETP.GT.AND P5, PT, R0.reuse, 0x78, P2 ;  /* 0x000000780000780c */ /* 0x040fe400017a4270 */
[----:B------:R-:W-:Y:S01]  /*a1a0*/  ISETP.GT.AND P2, PT, R0, 0x79, P2 ;  /* 0x000000790000780c */ /* 0x000fe20001744270 */
[----:B0-----:R-:W-:Y:S02]  /*a1b0*/  @P0 IMAD.MOV.U32 R6, RZ, RZ, R12 ;  /* 0x000000ffff060224 */ /* 0x001fe400078e000c */
[----:B------:R-:W-:-:S05]  /*a1c0*/  @P0 IMAD.MOV.U32 R7, RZ, RZ, R13 ;  /* 0x000000ffff070224 */ /* 0x000fca00078e000d */
[----:B------:R0:W-:Y:S02]  /*a1d0*/  @P0 STG.E.U16 desc[UR36][R6.64+0xe0], R82 ;  /* 0x0000e05206000986 */ /* 0x0001e4000c101524 */
[----:B0-----:R-:W-:Y:S02]  /*a1e0*/  @P4 IMAD.MOV.U32 R6, RZ, RZ, R12 ;  /* 0x000000ffff064224 */ /* 0x001fe400078e000c */
[----:B------:R-:W-:-:S05]  /*a1f0*/  @P4 IMAD.MOV.U32 R7, RZ, RZ, R13 ;  /* 0x000000ffff074224 */ /* 0x000fca00078e000d */
[----:B------:R-:W-:Y:S04]  /*a200*/  @P4 STG.E.U16 desc[UR36][R6.64+0xe2], R83 ;  /* 0x0000e25306004986 */ /* 0x000fe8000c101524 */
[----:B------:R-:W-:Y:S04]  /*a210*/  @P3 STG.E.U16 desc[UR36][R4.64+0xf0], R84 ;  /* 0x0000f05404003986 */ /* 0x000fe8000c101524 */
[----:B------:R0:W-:Y:S02]  /*a220*/  @P1 STG.E.U16 desc[UR36][R4.64+0xf2], R85 ;  /* 0x0000f25504001986 */ /* 0x0001e4000c101524 */
[----:B0-----:R-:W-:-:S02]  /*a230*/  @P5 IMAD.MOV.U32 R4, RZ, RZ, R12 ;  /* 0x000000ffff045224 */ /* 0x001fc400078e000c */
[----:B------:R-:W-:-:S05]  /*a240*/  @P5 IMAD.MOV.U32 R5, RZ, RZ, R13 ;  /* 0x000000ffff055224 */ /* 0x000fca00078e000d */
[----:B------:R0:W-:Y:S04]  /*a250*/  @P5 STG.E.U16 desc[UR36][R4.64+0xf0], R86 ;  /* 0x0000f05604005986 */ /* 0x0001e8000c101524 */
[----:B------:R0:W-:Y:S02]  /*a260*/  @P2 STG.E.U16 desc[UR36][R12.64+0xf2], R87 ;  /* 0x0000f2570c002986 */ /* 0x0001e4000c101524 */
.L_x_280:
[----:B------:R-:W-:Y:S05]  /*a270*/  BSYNC B0 ;  /* 0x0000000000007941 */ /* 0x000fea0003800000 */
.L_x_28:
[----:B------:R-:W-:Y:S01]  /*a280*/  ULDC UR4, c[0x0][0xc] ;  /* 0x0000030000047ab9 */ /* 0x000fe20000000800 */
[----:B------:R-:W-:Y:S01]  /*a290*/  ULDC UR5, c[0x0][0x10] ;  /* 0x0000040000057ab9 */ /* 0x000fe20000000800 */
[----:B0-----:R-:W0:Y:S01]  /*a2a0*/  LDC R3, c[0x0][0x14] ;  /* 0x00000500ff037b82 */ /* 0x001e220000000800 */
[----:B------:R-:W-:Y:S01]  /*a2b0*/  UIMAD.WIDE.U32 UR4, UR4, UR5, URZ ;  /* 0x00000005040472a5 */ /* 0x000fe2000f8e003f */
[----:B------:R-:W-:Y:S01]  /*a2c0*/  PRMT R0, RZ, 0x7610, R0 ;  /* 0x00007610ff007816 */ /* 0x000fe20000000000 */
[----:B------:R-:W-:Y:S02]  /*a2d0*/  IMAD.MOV.U32 R153, RZ, RZ, -0x1 ;  /* 0xffffffffff997424 */ /* 0x000fe400078e00ff */
[----:B------:R-:W-:Y:S02]  /*a2e0*/  IMAD.MOV.U32 R23, RZ, RZ, -0x1 ;  /* 0xffffffffff177424 */ /* 0x000fe400078e00ff */
[----:B0-----:R-:W-:-:S04]  /*a2f0*/  IMAD.WIDE.U32 R16, R3, UR4, R16 ;  /* 0x0000000403107c25 */ /* 0x001fc8000f8e0010 */
[----:B------:R-:W-:Y:S01]  /*a300*/  IMAD R3, R3, UR5, RZ ;  /* 0x0000000503037c24 */ /* 0x000fe2000f8e02ff */
[----:B------:R-:W-:Y:S02]  /*a310*/  ULDC.64 UR4, c[0x0][0x650] ;  /* 0x0001940000047ab9 */ /* 0x000fe40000000a00 */
[----:B------:R-:W-:Y:S02]  /*a320*/  ISETP.GE.U32.AND P0, PT, R16, UR4, PT ;  /* 0x0000000410007c0c */ /* 0x000fe4000bf06070 */
[----:B------:R-:W-:-:S04]  /*a330*/  IADD3 R17, R17, R3, RZ ;  /* 0x0000000311117210 */ /* 0x000fc80007ffe0ff */
[----:B------:R-:W-:-:S13]  /*a340*/  ISETP.GE.U32.AND.EX P0, PT, R17, UR5, PT, P0 ;  /* 0x0000000511007c0c */ /* 0x000fda000bf06100 */
[----:B------:R-:W-:Y:S05]  /*a350*/  @P0 BRA `(.L_x_281) ;  /* 0x0000000400640947 */ /* 0x000fea0003800000 */
[----:B------:R-:W0:Y:S01]  /*a360*/  S2R R12, SR_CTAID.X ;  /* 0x00000000000c7919 */ /* 0x000e220000002500 */
[----:B-12---:R-:W1:Y:S01]  /*a370*/  LDC.64 R10, c[0x0][0x628] ;  /* 0x00018a00ff0a7b82 */ /* 0x006e620000000a00 */
[----:B------:R-:W-:Y:S01]  /*a380*/  ULDC UR4, c[0x0][0x150] ;  /* 0x0000540000047ab9 */ /* 0x000fe20000000800 */
[----:B------:R-:W-:Y:S01]  /*a390*/  IMAD.MOV.U32 R8, RZ, RZ, R16 ;  /* 0x000000ffff087224 */ /* 0x000fe200078e0010 */
[----:B------:R-:W2:Y:S01]  /*a3a0*/  S2R R24, SR_CTAID.Y ;  /* 0x0000000000187919 */ /* 0x000ea20000002600 */
[----:B------:R-:W-:-:S04]  /*a3b0*/  IMAD.MOV.U32 R9, RZ, RZ, R17 ;  /* 0x000000ffff097224 */ /* 0x000fc800078e0011 */
[----:B------:R-:W2:Y:S08]  /*a3c0*/  LDC R21, c[0x0][0x144] ;  /* 0x00005100ff157b82 */ /* 0x000eb00000000800 */
[----:B------:R-:W2:Y:S08]  /*a3d0*/  LDC R0, c[0x0][0x630] ;  /* 0x00018c00ff007b82 */ /* 0x000eb00000000800 */
[----:B------:R-:W2:Y:S01]  /*a3e0*/  LDC.64 R14, c[0x0][0x620] ;  /* 0x00018800ff0e7b82 */ /* 0x000ea20000000a00 */
[----:B-1----:R-:W-:-:S04]  /*a3f0*/  ISETP.NE.U32.AND P0, PT, R10, RZ, PT ;  /* 0x000000ff0a00720c */ /* 0x002fc80003f05070 */
[----:B------:R-:W-:Y:S02]  /*a400*/  ISETP.NE.AND.EX P0, PT, R11, RZ, PT, P0 ;  /* 0x000000ff0b00720c */ /* 0x000fe40003f05300 */
[----:B0-----:R-:W-:-:S05]  /*a410*/  I2FP.F32.U32 R3, R12 ;  /* 0x0000000c00037245 */ /* 0x001fca0000201000 */
[----:B------:R-:W-:-:S04]  /*a420*/  FMUL R3, R3, UR4 ;  /* 0x0000000403037c20 */ /* 0x000fc80008400000 */
[----:B------:R0:W1:Y:S02]  /*a430*/  F2I.U32.TRUNC.NTZ R20, R3 ;  /* 0x0000000300147305 */ /* 0x000064000020f000 */
[----:B------:R-:W-:Y:S05]  /*a440*/  @!P0 BRA `(.L_x_282) ;  /* 0x0000000000288947 */ /* 0x000fea0003800000 */
[----:B0-----:R-:W0:Y:S02]  /*a450*/  LDC R3, c[0x0][0x634] ;  /* 0x00018d00ff037b82 */ /* 0x001e240000000800 */
[----:B0-----:R-:W-:-:S05]  /*a460*/  IADD3 R3, P0, R16, R3, RZ ;  /* 0x0000000310037210 */ /* 0x001fca0007f1e0ff */
[----:B------:R-:W-:-:S04]  /*a470*/  IMAD.X R13, RZ, RZ, R17, P0 ;  /* 0x000000ffff0d7224 */ /* 0x000fc800000e0611 */
[----:B------:R-:W-:-:S04]  /*a480*/  IMAD.WIDE.U32 R4, R13, R10, RZ ;  /* 0x0000000a0d047225 */ /* 0x000fc800078e00ff */
[----:B------:R-:W-:-:S04]  /*a490*/  IMAD.WIDE.U32 R6, P0, R3, R11, R4 ;  /* 0x0000000b03067225 */ /* 0x000fc80007800004 */
[----:B------:R-:W-:Y:S01]  /*a4a0*/  IMAD.WIDE.U32 R4, R3, R10, RZ ;  /* 0x0000000a03047225 */ /* 0x000fe200078e00ff */
[----:B------:R-:W-:-:S03]  /*a4b0*/  MOV R8, R7 ;  /* 0x0000000700087202 */ /* 0x000fc60000000f00 */
[----:B------:R-:W-:Y:S01]  /*a4c0*/  IMAD.X R9, RZ, RZ, RZ, P0 ;  /* 0x000000ffff097224 */ /* 0x000fe200000e06ff */
[----:B------:R-:W-:-:S05]  /*a4d0*/  IADD3 RZ, P0, R5, R6, RZ ;  /* 0x0000000605ff7210 */ /* 0x000fca0007f1e0ff */
[----:B------:R-:W-:-:S08]  /*a4e0*/  IMAD.WIDE.U32.X R8, R13, R11, R8, P0 ;  /* 0x0000000b0d087225 */ /* 0x000fd000000e0408 */
.L_x_282:
[----:B------:R-:W3:Y:S01]  /*a4f0*/  LDC.64 R28, c[0x0][0x640] ;  /* 0x00019000ff1c7b82 */ /* 0x000ee20000000a00 */
[-CC-:B--2---:R-:W-:Y:S01]  /*a500*/  SHF.R.U64 R23, R8, R0.reuse, R9.reuse ;  /* 0x0000000008177219 */ /* 0x184fe20000001209 */
[----:B-1----:R-:W-:Y:S01]  /*a510*/  IMAD.MOV R20, RZ, RZ, -R20 ;  /* 0x000000ffff147224 */ /* 0x002fe200078e0a14 */
[----:B------:R-:W-:Y:S01]  /*a520*/  SHF.R.U32.HI R0, RZ, R0, R9 ;  /* 0x00000000ff007219 */ /* 0x000fe20000011609 */
[----:B------:R-:W-:Y:S01]  /*a530*/  ULDC UR4, c[0x0][0x154] ;  /* 0x0000550000047ab9 */ /* 0x000fe20000000800 */
[----:B0-----:R-:W-:Y:S01]  /*a540*/  IADD3 R3, P0, RZ, -R23, RZ ;  /* 0x80000017ff037210 */ /* 0x001fe20007f1e0ff */
[----:B------:R-:W-:Y:S02]  /*a550*/  IMAD R21, R21, R20, R12 ;  /* 0x0000001415157224 */ /* 0x000fe400078e020c */
[----:B------:R-:W0:Y:S01]  /*a560*/  LDC R6, c[0x0][0x618] ;  /* 0x00018600ff067b82 */ /* 0x000e220000000800 */
[----:B------:R-:W-:Y:S02]  /*a570*/  IMAD.MOV.U32 R7, RZ, RZ, 0x1 ;  /* 0x00000001ff077424 */ /* 0x000fe400078e00ff */
[----:B------:R-:W-:-:S04]  /*a580*/  IMAD.X R5, RZ, RZ, ~R0, P0 ;  /* 0x000000ffff057224 */ /* 0x000fc800000e0e00 */
[-C--:B------:R-:W-:Y:S01]  /*a590*/  IMAD R0, R5, R14.reuse, RZ ;  /* 0x0000000e05007224 */ /* 0x080fe200078e02ff */
[----:B------:R-:W1:Y:S01]  /*a5a0*/  LDC R8, c[0x0][0x608] ;  /* 0x00018200ff087b82 */ /* 0x000e620000000800 */
[----:B------:R-:W-:-:S04]  /*a5b0*/  IMAD.WIDE.U32 R4, R3, R14, R16 ;  /* 0x0000000e03047225 */ /* 0x000fc800078e0010 */
[----:B------:R-:W-:Y:S01]  /*a5c0*/  IMAD R3, R3, R15, R0 ;  /* 0x0000000f03037224 */ /* 0x000fe200078e0200 */
[----:B------:R-:W-:Y:S02]  /*a5d0*/  I2FP.F32.U32 R0, R24 ;  /* 0x0000001800007245 */ /* 0x000fe40000201000 */
[----:B------:R-:W2:Y:S01]  /*a5e0*/  LDC R26, c[0x0][0x658] ;  /* 0x00019600ff1a7b82 */ /* 0x000ea20000000800 */
[----:B------:R-:W-:Y:S01]  /*a5f0*/  IMAD.IADD R3, R5, 0x1, R3 ;  /* 0x0000000105037824 */ /* 0x000fe200078e0203 */
[----:B---3--:R-:W-:Y:S01]  /*a600*/  ISETP.NE.U32.AND P0, PT, R28, RZ, PT ;  /* 0x000000ff1c00720c */ /* 0x008fe20003f05070 */
[----:B------:R-:W-:Y:S01]  /*a610*/  FMUL R0, R0, UR4 ;  /* 0x0000000400007c20 */ /* 0x000fe20008400000 */
[----:B------:R-:W-:Y:S02]  /*a620*/  IMAD.MOV.U32 R5, RZ, RZ, -0x1 ;  /* 0xffffffffff057424 */ /* 0x000fe400078e00ff */
[----:B------:R-:W-:Y:S01]  /*a630*/  ISETP.NE.AND.EX P0, PT, R29, RZ, PT, P0 ;  /* 0x000000ff1d00720c */ /* 0x000fe20003f05300 */
[----:B------:R3:W2:Y:S01]  /*a640*/  F2I.U32.TRUNC.NTZ R13, R0 ;  /* 0x00000000000d7305 */ /* 0x0006a2000020f000 */
[----:B------:R-:W3:Y:S01]  /*a650*/  LDC R15, c[0x0][0x148] ;  /* 0x00005200ff0f7b82 */ /* 0x000ee20000000800 */
[----:B0-----:R-:W-:-:S02]  /*a660*/  SHF.R.U64 R12, R4, R6, R3 ;  /* 0x00000006040c7219 */ /* 0x001fc40000001203 */
[----:B------:R-:W-:-:S05]  /*a670*/  SHF.R.U32.HI R3, RZ, R6, R3 ;  /* 0x00000006ff037219 */ /* 0x000fca0000011603 */
[----:B------:R-:W0:Y:S01]  /*a680*/  LDC R20, c[0x0][0x600] ;  /* 0x00018000ff147b82 */ /* 0x000e220000000800 */
[-CC-:B-1----:R-:W-:Y:S02]  /*a690*/  SHF.R.U64 R10, R12, R8.reuse, R3.reuse ;  /* 0x000000080c0a7219 */ /* 0x182fe40000001203 */
[----:B------:R-:W-:-:S05]  /*a6a0*/  SHF.R.U32.HI R3, RZ, R8, R3 ;  /* 0x00000008ff037219 */ /* 0x000fca0000011603 */
[----:B------:R-:W1:Y:S01]  /*a6b0*/  LDC R27, c[0x0][0x648] ;  /* 0x00019200ff1b7b82 */ /* 0x000e620000000800 */
[-C--:B--2---:R-:W-:Y:S02]  /*a6c0*/  SHF.L.U32 R4, R5, R26.reuse, RZ ;  /* 0x0000001a05047219 */ /* 0x084fe400000006ff */
[--C-:B------:R-:W-:Y:S02]  /*a6d0*/  SHF.R.U64 R14, R10, R26, R3.reuse ;  /* 0x0000001a0a0e7219 */ /* 0x100fe40000001203 */
[----:B------:R-:W-:Y:S02]  /*a6e0*/  LOP3.LUT R25, RZ, R4, RZ, 0x33, !PT ;  /* 0x00000004ff197212 */ /* 0x000fe400078e33ff */
[-C--:B------:R-:W-:Y:S01]  /*a6f0*/  SHF.R.U32.HI R5, RZ, R26.reuse, R3 ;  /* 0x0000001aff057219 */ /* 0x080fe20000011603 */
[----:B------:R-:W2:Y:S01]  /*a700*/  LDC R30, c[0x0][0x638] ;  /* 0x00018e00ff1e7b82 */ /* 0x000ea20000000800 */
[----:B------:R-:W-:Y:S01]  /*a710*/  SHF.L.U32 R152, R7, R26, RZ ;  /* 0x0000001a07987219 */ /* 0x000fe200000006ff */
[----:B------:R-:W-:-:S06]  /*a720*/  IMAD.MOV.U32 R4, RZ, RZ, R14 ;  /* 0x000000ffff047224 */ /* 0x000fcc00078e000e */
[----:B------:R-:W0:Y:S01]  /*a730*/  LDC R31, c[0x0][0x610] ;  /* 0x00018400ff1f7b82 */ /* 0x000e220000000800 */
[----:B------:R-:W-:Y:S05]  /*a740*/  @!P0 BRA `(.L_x_283) ;  /* 0x0000000000288947 */ /* 0x000fea0003800000 */
[----:B------:R-:W4:Y:S02]  /*a750*/  LDC R3, c[0x0][0x64c] ;  /* 0x00019300ff037b82 */ /* 0x000f240000000800 */
[----:B----4-:R-:W-:-:S04]  /*a760*/  IADD3 R3, P0, R14, R3, RZ ;  /* 0x000000030e037210 */ /* 0x010fc80007f1e0ff */
        /* <DEDUP_REMOVED lines=8> */
.L_x_283:
[----:B------:R-:W-:Y:S01]  /*a7f0*/  ISETP.NE.AND P0, PT, R2, 0x1, PT ;  /* 0x000000010200780c */ /* 0x000fe20003f05270 */
[----:B0-----:R-:W-:Y:S01]  /*a800*/  VIADD R7, R20, 0xffffffff ;  /* 0xffffffff14077836 */ /* 0x001fe20000000000 */
[----:B-1-3--:R-:W-:Y:S01]  /*a810*/  SHF.R.U64 R0, R4, R27, R5 ;  /* 0x0000001b04007219 */ /* 0x00afe20000001205 */
[----:B------:R-:W-:Y:S01]  /*a820*/  IMAD.MOV R13, RZ, RZ, -R13 ;  /* 0x000000ffff0d7224 */ /* 0x000fe200078e0a0d */
[----:B------:R-:W-:Y:S01]  /*a830*/  LOP3.LUT R5, R10, R25, RZ, 0xc0, !PT ;  /* 0x000000190a057212 */ /* 0x000fe200078ec0ff */
[----:B------:R-:W-:Y:S02]  /*a840*/  IMAD.MOV.U32 R4, RZ, RZ, 0x1 ;  /* 0x00000001ff047424 */ /* 0x000fe400078e00ff */
[----:B------:R-:W-:Y:S02]  /*a850*/  IMAD.MOV R3, RZ, RZ, -R0 ;  /* 0x000000ffff037224 */ /* 0x000fe400078e0a00 */
[----:B------:R-:W-:Y:S01]  /*a860*/  IMAD R152, R152, R0, R5 ;  /* 0x0000000098987224 */ /* 0x000fe200078e0205 */
[----:B------:R-:W-:Y:S01]  /*a870*/  LOP3.LUT R5, R12, R7, RZ, 0xc0, !PT ;  /* 0x000000070c057212 */ /* 0x000fe200078ec0ff */
[----:B--2---:R-:W-:-:S02]  /*a880*/  IMAD R0, R3, R30, R14 ;  /* 0x0000001e03007224 */ /* 0x004fc400078e020e */
[----:B------:R-:W-:Y:S02]  /*a890*/  @P0 IMAD R21, R15, R13, R24 ;  /* 0x0000000d0f150224 */ /* 0x000fe400078e0218 */
[----:B------:R-:W-:Y:S01]  /*a8a0*/  IMAD R3, R0, R20, R5 ;  /* 0x0000001400037224 */ /* 0x000fe200078e0205 */
[----:B------:R-:W-:Y:S01]  /*a8b0*/  PRMT R0, R4, 0x7610, R0 ;  /* 0x0000761004007816 */ /* 0x000fe20000000000 */
[----:B------:R-:W-:-:S05]  /*a8c0*/  IMAD R152, R152, R31, R21 ;  /* 0x0000001f98987224 */ /* 0x000fca00078e0215 */
[----:B------:R-:W-:Y:S02]  /*a8d0*/  SEL R153, R3, R152, !P0 ;  /* 0x0000009803997207 */ /* 0x000fe40004000000 */
[----:B------:R-:W-:-:S07]  /*a8e0*/  SEL R152, R152, R3, !P0 ;  /* 0x0000000398987207 */ /* 0x000fce0004000000 */
.L_x_281:
[----:B------:R-:W-:-:S13]  /*a8f0*/  LOP3.LUT P0, RZ, R0, 0xff, RZ, 0xc0, !PT ;  /* 0x000000ff00ff7812 */ /* 0x000fda000780c0ff */
[----:B------:R-:W-:Y:S05]  /*a900*/  @P0 BRA `(.L_x_284) ;  /* 0xffffff6400980947 */ /* 0x000fea000383ffff */
[----:B------:R-:W-:Y:S05]  /*a910*/  EXIT ;  /* 0x000000000000794d */ /* 0x000fea0003800000 */
.L_x_3:
[----:B0-----:R-:W-:Y:S01]  /*a920*/  ULDC.64 UR4, c[0x0][0x650] ;  /* 0x0001940000047ab9 */ /* 0x001fe20000000a00 */
[----:B------:R-:W-:Y:S01]  /*a930*/  PRMT R6, RZ, 0x7610, R6 ;  /* 0x00007610ff067816 */ /* 0x000fe20000000006 */
[----:B------:R-:W-:Y:S01]  /*a940*/  IMAD.MOV.U32 R9, RZ, RZ, -0x1 ;  /* 0xffffffffff097424 */ /* 0x000fe200078e00ff */
[----:B------:R-:W-:Y:S01]  /*a950*/  ISETP.GE.U32.AND P0, PT, R16, UR4, PT ;  /* 0x0000000410007c0c */ /* 0x000fe2000bf06070 */
[----:B------:R-:W-:Y:S01]  /*a960*/  IMAD.MOV.U32 R8, RZ, RZ, -0x1 ;  /* 0xffffffffff087424 */ /* 0x000fe200078e00ff */
[----:B------:R-:W-:Y:S02]  /*a970*/  MOV R7, 0xffffffff ;  /* 0xffffffff00077802 */ /* 0x000fe40000000f00 */
        /* <DEDUP_REMOVED lines=20> */
.L_x_286:
[--C-:B------:R-:W-:Y:S01]  /*aac0*/  SHF.R.U64 R12, R10, R14, R11.reuse ;  /* 0x0000000e0a0c7219 */ /* 0x100fe2000000120b */
[----:B------:R-:W0:Y:S01]  /*aad0*/  LDC R22, c[0x0][0x618] ;  /* 0x00018600ff167b82 */ /* 0x000e220000000800 */
[----:B------:R-:W-:Y:S01]  /*aae0*/  I2FP.F32.U32 R6, R4 ;  /* 0x0000000400067245 */ /* 0x000fe20000201000 */
[----:B------:R-:W-:Y:S01]  /*aaf0*/  ULDC UR4, c[0x0][0x150] ;  /* 0x0000540000047ab9 */ /* 0x000fe20000000800 */
[----:B------:R-:W-:Y:S02]  /*ab00*/  SHF.R.U32.HI R5, RZ, R14, R11 ;  /* 0x0000000eff057219 */ /* 0x000fe4000001160b */
[----:B------:R-:W-:Y:S01]  /*ab10*/  IADD3 R9, P0, RZ, -R12, RZ ;  /* 0x8000000cff097210 */ /* 0x000fe20007f1e0ff */
[----:B------:R-:W-:Y:S01]  /*ab20*/  FMUL R11, R6, UR4 ;  /* 0x00000004060b7c20 */ /* 0x000fe20008400000 */
[----:B------:R-:W-:Y:S01]  /*ab30*/  ULDC UR4, c[0x0][0x154] ;  /* 0x0000550000047ab9 */ /* 0x000fe20000000800 */
[----:B------:R-:W1:Y:S02]  /*ab40*/  LDC.64 R24, c[0x0][0x640] ;  /* 0x00019000ff187b82 */ /* 0x000e640000000a00 */
[----:B------:R-:W-:-:S02]  /*ab50*/  IMAD.X R5, RZ, RZ, ~R5, P0 ;  /* 0x000000ffff057224 */ /* 0x000fc400000e0e05 */
[----:B------:R-:W2:Y:S01]  /*ab60*/  F2I.U32.TRUNC.NTZ R11, R11 ;  /* 0x0000000b000b7305 */ /* 0x000ea2000020f000 */
[----:B------:R-:W-:-:S03]  /*ab70*/  IMAD.WIDE.U32 R6, R9, R20, R16 ;  /* 0x0000001409067225 */ /* 0x000fc600078e0010 */
[----:B------:R-:W3:Y:S01]  /*ab80*/  LDC R13, c[0x0][0x144] ;  /* 0x00005100ff0d7b82 */ /* 0x000ee20000000800 */
[----:B------:R-:W-:-:S04]  /*ab90*/  IMAD R8, R5, R20, RZ ;  /* 0x0000001405087224 */ /* 0x000fc800078e02ff */
[----:B------:R-:W-:Y:S02]  /*aba0*/  IMAD R5, R9, R21, R8 ;  /* 0x0000001509057224 */ /* 0x000fe400078e0208 */
[----:B------:R-:W-:Y:S01]  /*abb0*/  IMAD.MOV.U32 R8, RZ, RZ, -0x1 ;  /* 0xffffffffff087424 */ /* 0x000fe200078e00ff */
[----:B------:R-:W4:Y:S01]  /*abc0*/  LDC R14, c[0x0][0x608] ;  /* 0x00018200ff0e7b82 */ /* 0x000f220000000800 */
[----:B------:R-:W-:Y:S01]  /*abd0*/  IMAD.IADD R5, R7, 0x1, R5 ;  /* 0x0000000107057824 */ /* 0x000fe200078e0205 */
[----:B------:R-:W-:-:S04]  /*abe0*/  I2FP.F32.U32 R7, R3 ;  /* 0x0000000300077245 */ /* 0x000fc80000201000 */
[-C--:B0-----:R-:W-:Y:S01]  /*abf0*/  SHF.R.U64 R10, R6, R22.reuse, R5 ;  /* 0x00000016060a7219 */ /* 0x081fe20000001205 */
[----:B--2---:R-:W-:Y:S01]  /*ac00*/  IMAD.MOV R6, RZ, RZ, -R11 ;  /* 0x000000ffff067224 */ /* 0x004fe200078e0a0b */
[----:B------:R-:W0:Y:S01]  /*ac10*/  LDC R9, c[0x0][0x658] ;  /* 0x00019600ff097b82 */ /* 0x000e220000000800 */
[----:B-1----:R-:W-:Y:S01]  /*ac20*/  ISETP.NE.U32.AND P0, PT, R24, RZ, PT ;  /* 0x000000ff1800720c */ /* 0x002fe20003f05070 */
[----:B------:R-:W-:Y:S01]  /*ac30*/  FMUL R7, R7, UR4 ;  /* 0x0000000407077c20 */ /* 0x000fe20008400000 */
[----:B------:R-:W-:Y:S02]  /*ac40*/  SHF.R.U32.HI R5, RZ, R22, R5 ;  /* 0x00000016ff057219 */ /* 0x000fe40000011605 */
[----:B------:R-:W-:-:S03]  /*ac50*/  ISETP.NE.AND.EX P0, PT, R25, RZ, PT, P0 ;  /* 0x000000ff1900720c */ /* 0x000fc60003f05300 */
[----:B------:R-:W1:Y:S01]  /*ac60*/  LDC R20, c[0x0][0x148] ;  /* 0x00005200ff147b82 */ /* 0x000e620000000800 */
[----:B---3--:R-:W-:Y:S02]  /*ac70*/  IMAD R23, R13, R6, R4 ;  /* 0x000000060d177224 */ /* 0x008fe400078e0204 */
[----:B------:R-:W-:-:S05]  /*ac80*/  IMAD.MOV.U32 R6, RZ, RZ, 0x1 ;  /* 0x00000001ff067424 */ /* 0x000fca00078e00ff */
[----:B------:R-:W2:Y:S01]  /*ac90*/  LDC R21, c[0x0][0x600] ;  /* 0x00018000ff157b82 */ /* 0x000ea20000000800 */
[-CC-:B----4-:R-:W-:Y:S02]  /*aca0*/  SHF.R.U64 R13, R10, R14.reuse, R5.reuse ;  /* 0x0000000e0a0d7219 */ /* 0x190fe40000001205 */
[----:B------:R-:W-:Y:S02]  /*acb0*/  SHF.R.U32.HI R4, RZ, R14, R5 ;  /* 0x0000000eff047219 */ /* 0x000fe40000011605 */
[----:B------:R3:W4:Y:S03]  /*acc0*/  F2I.U32.TRUNC.NTZ R14, R7 ;  /* 0x00000007000e7305 */ /* 0x000726000020f000 */
[----:B------:R-:W1:Y:S01]  /*acd0*/  LDC R26, c[0x0][0x648] ;  /* 0x00019200ff1a7b82 */ /* 0x000e620000000800 */
[-C--:B0-----:R-:W-:Y:S02]  /*ace0*/  SHF.R.U64 R15, R13, R9.reuse, R4 ;  /* 0x000000090d0f7219 */ /* 0x081fe40000001204 */
[----:B------:R-:W-:-:S02]  /*acf0*/  SHF.L.U32 R8, R8, R9, RZ ;  /* 0x0000000908087219 */ /* 0x000fc400000006ff */
[-C--:B------:R-:W-:Y:S01]  /*ad00*/  SHF.R.U32.HI R5, RZ, R9.reuse, R4 ;  /* 0x00000009ff057219 */ /* 0x080fe20000011604 */
[----:B------:R-:W-:Y:S01]  /*ad10*/  IMAD.MOV.U32 R4, RZ, RZ, R15 ;  /* 0x000000ffff047224 */ /* 0x000fe200078e000f */
[----:B------:R-:W-:Y:S01]  /*ad20*/  SHF.L.U32 R22, R6, R9, RZ ;  /* 0x0000000906167219 */ /* 0x000fe200000006ff */
[----:B------:R-:W0:Y:S01]  /*ad30*/  LDC R27, c[0x0][0x638] ;  /* 0x00018e00ff1b7b82 */ /* 0x000e220000000800 */
[----:B------:R-:W-:-:S07]  /*ad40*/  LOP3.LUT R28, RZ, R8, RZ, 0x33, !PT ;  /* 0x00000008ff1c7212 */ /* 0x000fce00078e33ff */
        /* <DEDUP_REMOVED lines=12> */
.L_x_287:
[----:B------:R-:W-:Y:S01]  /*ae10*/  ISETP.NE.AND P0, PT, R2, 0x1, PT ;  /* 0x000000010200780c */ /* 0x000fe20003f05270 */
[----:B--2---:R-:W-:Y:S01]  /*ae20*/  VIADD R7, R21, 0xffffffff ;  /* 0xffffffff15077836 */ /* 0x004fe20000000000 */
[----:B-1----:R-:W-:Y:S01]  /*ae30*/  SHF.R.U64 R5, R4, R26, R5 ;  /* 0x0000001a04057219 */ /* 0x002fe20000001205 */
[----:B------:R-:W-:Y:S01]  /*ae40*/  IMAD.MOV R14, RZ, RZ, -R14 ;  /* 0x000000ffff0e7224 */ /* 0x000fe200078e0a0e */
[----:B------:R-:W-:Y:S02]  /*ae50*/  LOP3.LUT R4, R13, R28, RZ, 0xc0, !PT ;  /* 0x0000001c0d047212 */ /* 0x000fe400078ec0ff */
[----:B------:R-:W-:Y:S01]  /*ae60*/  LOP3.LUT R10, R10, R7, RZ, 0xc0, !PT ;  /* 0x000000070a0a7212 */ /* 0x000fe200078ec0ff */
[----:B------:R-:W-:Y:S01]  /*ae70*/  IMAD.MOV R6, RZ, RZ, -R5 ;  /* 0x000000ffff067224 */ /* 0x000fe200078e0a05 */
[----:B------:R-:W-:Y:S01]  /*ae80*/  MOV R8, R12 ;  /* 0x0000000c00087202 */ /* 0x000fe20000000f00 */
[----:B------:R-:W-:-:S04]  /*ae90*/  IMAD R4, R22, R5, R4 ;  /* 0x0000000516047224 */ /* 0x000fc800078e0204 */
[----:B------:R-:W-:Y:S02]  /*aea0*/  @P0 IMAD R23, R20, R14, R3 ;  /* 0x0000000e14170224 */ /* 0x000fe400078e0203 */
[----:B0-----:R-:W-:Y:S02]  /*aeb0*/  IMAD R3, R6, R27, R15 ;  /* 0x0000001b06037224 */ /* 0x001fe400078e020f */
[----:B------:R-:W-:Y:S02]  /*aec0*/  IMAD R7, R4, R29, R23 ;  /* 0x0000001d04077224 */ /* 0x000fe400078e0217 */
[----:B------:R-:W-:Y:S02]  /*aed0*/  IMAD R4, R3, R21, R10 ;  /* 0x0000001503047224 */ /* 0x000fe400078e020a */
[----:B------:R-:W-:-:S03]  /*aee0*/  IMAD.MOV.U32 R6, RZ, RZ, 0x1 ;  /* 0x00000001ff067424 */ /* 0x000fc600078e00ff */
[----:B------:R-:W-:Y:S02]  /*aef0*/  SEL R9, R4, R7, !P0 ;  /* 0x0000000704097207 */ /* 0x000fe40004000000 */
[----:B------:R-:W-:-:S07]  /*af00*/  SEL R7, R7, R4, !P0 ;  /* 0x0000000407077207 */ /* 0x000fce0004000000 */
.L_x_285:
[----:B------:R-:W-:-:S08]  /*af10*/  NOP ;  /* 0x0000000000007918 */ /* 0x000fd00000000000 */
[----:B------:R-:W0:-:S00]  /*af20*/  USETMAXREG.DEALLOC.CTAPOOL 0x28 ;  /* 0x00000028000079c8 */ /* 0x000e0000080e0500 */
[----:B0-----:R-:W-:-:S13]  /*af30*/  ISETP.NE.AND P0, PT, R0, RZ, PT ;  /* 0x000000ff0000720c */ /* 0x001fda0003f05270 */
[----:B------:R-:W-:Y:S05]  /*af40*/  @P0 EXIT ;  /* 0x000000000000094d */ /* 0x000fea0003800000 */
[----:B------:R-:W-:Y:S01]  /*af50*/  LOP3.LUT P0, RZ, R6, 0xff, RZ, 0xc0, !PT ;  /* 0x000000ff06ff7812 */ /* 0x000fe2000780c0ff */
[----:B------:R-:W-:Y:S02]  /*af60*/  IMAD.MOV.U32 R0, RZ, RZ, 0x1 ;  /* 0x00000001ff007424 */ /* 0x000fe400078e00ff */
[----:B------:R-:W-:-:S10]  /*af70*/  IMAD.MOV.U32 R12, RZ, RZ, RZ ;  /* 0x000000ffff0c7224 */ /* 0x000fd400078e00ff */
[----:B------:R-:W-:Y:S05]  /*af80*/  @!P0 BRA `(.L_x_288) ;  /* 0x0000000c00308947 */ /* 0x000fea0003800000 */
[----:B------:R-:W0:Y:S01]  /*af90*/  LDC R0, c[0x0][0x28c] ;  /* 0x0000a300ff007b82 */ /* 0x000e220000000800 */
[----:B------:R-:W-:Y:S01]  /*afa0*/  ULDC UR5, c[0x0][0x600] ;  /* 0x0001800000057ab9 */ /* 0x000fe20000000800 */
[----:B------:R-:W-:Y:S01]  /*afb0*/  ULDC UR4, c[0x0][0xc] ;  /* 0x0000030000047ab9 */ /* 0x000fe20000000800 */
[----:B------:R-:W-:Y:S01]  /*afc0*/  UIADD3 UR16, UR5, -0x1, URZ ;  /* 0xffffffff05107890 */ /* 0x000fe2000fffe03f */
[C---:B------:R-:W-:Y:S01]  /*afd0*/  LOP3.LUT P2, RZ, R18.reuse, 0x7f, RZ, 0xc0, !PT ;  /* 0x0000007f12ff7812 */ /* 0x040fe2000784c0ff */
[----:B------:R-:W-:Y:S01]  /*afe0*/  ULDC UR6, c[0x0][0x658] ;  /* 0x0001960000067ab9 */ /* 0x000fe20000000800 */
[----:B------:R-:W-:Y:S01]  /*aff0*/  ULDC UR5, c[0x0][0x10] ;  /* 0x0000040000057ab9 */ /* 0x000fe20000000800 */
[----:B------:R-:W-:Y:S01]  /*b000*/  UMOV UR7, 0xffffffff ;  /* 0xffffffff00077882 */ /* 0x000fe20000000000 */
[----:B------:R-:W-:Y:S01]  /*b010*/  UMOV UR8, 0x1 ;  /* 0x0000000100087882 */ /* 0x000fe20000000000 */
[----:B------:R-:W-:Y:S01]  /*b020*/  UIMAD.WIDE.U32 UR4, UR4, UR5, URZ ;  /* 0x00000005040472a5 */ /* 0x000fe2000f8e003f */
[----:B------:R-:W-:Y:S01]  /*b030*/  LOP3.LUT P0, RZ, R18, 0x1f, RZ, 0xc0, !PT ;  /* 0x0000001f12ff7812 */ /* 0x000fe2000780c0ff */
[----:B------:R-:W-:Y:S01]  /*b040*/  USHF.L.U32 UR7, UR7, UR6, URZ ;  /* 0x0000000607077299 */ /* 0x000fe2000800063f */
[----:B------:R-:W-:Y:S01]  /*b050*/  BSSY B0, `(.L_x_288) ;  /* 0x00000bf000007945 */ /* 0x000fe20003800000 */
[----:B------:R-:W-:Y:S01]  /*b060*/  USHF.L.U32 UR18, UR8, UR6, URZ ;  /* 0x0000000608127299 */ /* 0x000fe2000800063f */
[----:B------:R-:W-:Y:S01]  /*b070*/  IMAD.MOV.U32 R13, RZ, RZ, 0x1 ;  /* 0x00000001ff0d7424 */ /* 0x000fe200078e00ff */
[----:B------:R-:W-:Y:S01]  /*b080*/  LOP3.LUT R11, R19, 0x2, RZ, 0xfc, !PT ;  /* 0x00000002130b7812 */ /* 0x000fe200078efcff */
[----:B------:R-:W-:Y:S01]  /*b090*/  ULDC UR6, c[0x0][0x14] ;  /* 0x0000050000067ab9 */ /* 0x000fe20000000800 */
[----:B------:R-:W-:Y:S01]  /*b0a0*/  PLOP3.LUT P0, PT, P0, P2, PT, 0x8a, 0x0 ;  /* 0x000000000000781c */ /* 0x000fe20000705172 */
[----:B------:R-:W-:Y:S01]  /*b0b0*/  UIMAD.WIDE.U32 UR20, UR4, UR6, URZ ;  /* 0x00000006041472a5 */ /* 0x000fe2000f8e003f */
[----:B------:R-:W-:Y:S01]  /*b0c0*/  IMAD.MOV.U32 R12, RZ, RZ, RZ ;  /* 0x000000ffff0c7224 */ /* 0x000fe200078e00ff */
[----:B------:R-:W-:-:S02]  /*b0d0*/  UIMAD UR13, UR5, UR6, URZ ;  /* 0x00000006050d72a4 */ /* 0x000fc4000f8e023f */
[----:B------:R-:W-:Y:S01]  /*b0e0*/  ULOP3.LUT UR17, URZ, UR7, URZ, 0x33, !UPT ;  /* 0x000000073f117292 */ /* 0x000fe2000f8e333f */
[----:B0-----:R-:W-:Y:S01]  /*b0f0*/  VIADD R0, R0, 0x1f ;  /* 0x0000001f00007836 */ /* 0x001fe20000000000 */
[----:B------:R-:W-:Y:S01]  /*b100*/  UIADD3 UR13, UR21, UR13, URZ ;  /* 0x0000000d150d7290 */ /* 0x000fe2000fffe03f */
[----:B------:R-:W-:-:S03]  /*b110*/  ULDC.64 UR22, c[0x0][0x198] ;  /* 0x0000660000167ab9 */ /* 0x000fc60000000a00 */
[----:B------:R-:W-:-:S04]  /*b120*/  SHF.R.S32.HI R3, RZ, 0x1f, R0 ;  /* 0x0000001fff037819 */ /* 0x000fc80000011400 */
[----:B------:R-:W-:Y:S01]  /*b130*/  LEA.HI R3, R3, R0, RZ, 0x5 ;  /* 0x0000000003037211 */ /* 0x000fe200078f28ff */
[----:B------:R-:W-:-:S03]  /*b140*/  IMAD.MOV.U32 R0, RZ, RZ, 0x1 ;  /* 0x00000001ff007424 */ /* 0x000fc600078e00ff */
[----:B------:R-:W-:-:S04]  /*b150*/  SHF.R.S32.HI R3, RZ, 0x5, R3 ;  /* 0x00000005ff037819 */ /* 0x000fc80000011403 */
[----:B------:R-:W-:-:S07]  /*b160*/  IADD3 R10, R3, 0x1, RZ ;  /* 0x00000001030a7810 */ /* 0x000fce0007ffe0ff */
.L_x_300:
[----:B------:R-:W-:-:S03]  /*b170*/  UMOV UR4, 0xffffffff ;  /* 0xffffffff00047882 */ /* 0x000fc60000000000 */
[----:B------:R-:W-:Y:S05]  /*b180*/  BRA.DIV UR4, `(.L_x_289) ;  /* 0x0000000e04e47947 */ /* 0x000fea000b800000 */
[----:B------:R-:W-:-:S13]  /*b190*/  ELECT P6, URZ, PT ;  /* 0x00000000003f782f */ /* 0x000fda00038c0000 */
.L_x_313:
[----:B------:R-:W0:Y:S01]  /*b1a0*/  LDC R4, c[0x0][0x28c] ;  /* 0x0000a300ff047b82 */ /* 0x000e220000000800 */
[----:B------:R-:W-:Y:S01]  /*b1b0*/  BSSY B1, `(.L_x_290) ;  /* 0x0000037000017945 */ /* 0x000fe20003800000 */
[----:B0-----:R-:W-:-:S13]  /*b1c0*/  ISETP.LT.OR P6, PT, R4, 0x1, !P6 ;  /* 0x000000010400780c */ /* 0x001fda00077c1670 */
[----:B------:R-:W-:Y:S05]  /*b1d0*/  @P6 BRA `(.L_x_291) ;  /* 0x0000000000d06947 */ /* 0x000fea0003800000 */
[----:B------:R-:W-:Y:S02]  /*b1e0*/  IMAD.SHL.U32 R15, R9, 0x80, RZ ;  /* 0x00000080090f7824 */ /* 0x000fe400078e00ff */
[----:B------:R-:W-:Y:S02]  /*b1f0*/  IMAD.SHL.U32 R18, R7, 0x100, RZ ;  /* 0x0000010007127824 */ /* 0x000fe400078e00ff */
[----:B------:R-:W-:Y:S02]  /*b200*/  IMAD.MOV.U32 R20, RZ, RZ, RZ ;  /* 0x000000ffff147224 */ /* 0x000fe400078e00ff */
[----:B------:R-:W-:Y:S02]  /*b210*/  IMAD.MOV.U32 R4, RZ, RZ, R10 ;  /* 0x000000ffff047224 */ /* 0x000fe400078e000a */
[----:B------:R-:W-:Y:S02]  /*b220*/  IMAD.MOV.U32 R5, RZ, RZ, R0 ;  /* 0x000000ffff057224 */ /* 0x000fe400078e0000 */
[----:B------:R-:W-:-:S07]  /*b230*/  IMAD.MOV.U32 R6, RZ, RZ, R12 ;  /* 0x000000ffff067224 */ /* 0x000fce00078e000c */
.L_x_295:
[----:B------:R-:W0:Y:S01]  /*b240*/  S2R R14, SR_CgaCtaId ;  /* 0x00000000000e7919 */ /* 0x000e220000008800 */
[----:B------:R-:W-:Y:S01]  /*b250*/  MOV R7, 0x400 ;  /* 0x0000040000077802 */ /* 0x000fe20000000f00 */
[----:B------:R-:W1:Y:S03]  /*b260*/  @!P2 LDC R9, c[0x0][0x500] ;  /* 0x00014000ff09ab82 */ /* 0x000e660000000800 */
[----:B0-----:R-:W-:Y:S02]  /*b270*/  LEA R21, R14, R7, 0x18 ;  /* 0x000000070e157211 */ /* 0x001fe400078ec0ff */
[----:B------:R-:W-:Y:S02]  /*b280*/  SHF.L.U32 R7, R5, 0x1f, RZ ;  /* 0x0000001f05077819 */ /* 0x000fe400000006ff */
[----:B------:R-:W-:-:S04]  /*b290*/  LEA R14, R6, R21, 0x3 ;  /* 0x00000015060e7211 */ /* 0x000fc800078e18ff */
[----:B------:R-:W0:Y:S02]  /*b2a0*/  SYNCS.PHASECHK.TRANS64.TRYWAIT P1, [R14+URZ+0x30], R7 ;  /* 0x000030070e0075a7 */ /* 0x000e24000802017f */
[----:B01----:R-:W-:Y:S05]  /*b2b0*/  @!P1 BRA `(.L_x_292) ;  /* 0x0000000c00b89947 */ /* 0x003fea0003800000 */
.L_x_314:
[----:B0-----:R-:W-:Y:S01]  /*b2c0*/  PRMT R7, R11, 0x9910, RZ ;  /* 0x000099100b077816 */ /* 0x001fe200000000ff */
[----:B------:R0:W-:Y:S03]  /*b2d0*/  @!P2 SYNCS.ARRIVE.TRANS64 RZ, [R14+URZ], R9 ;  /* 0x000000090effa9a7 */ /* 0x0001e6000800003f */
[----:B------:R-:W-:-:S13]  /*b2e0*/  ISETP.NE.AND P1, PT, R7, 0x2, PT ;  /* 0x000000020700780c */ /* 0x000fda0003f25270 */
[----:B0-----:R-:W-:Y:S05]  /*b2f0*/  @P1 BRA `(.L_x_293) ;  /* 0x0000000000041947 */ /* 0x001fea0003800000 */
[----:B------:R-:W-:Y:S01]  /*b300*/  BPT.TRAP 0x1 ;  /* 0x000000040000795c */ /* 0x000fe20000300000 */
.L_x_293:
[----:B------:R-:W-:Y:S05]  /*b310*/  @P0 BRA `(.L_x_294) ;  /* 0x0000000000040947 */ /* 0x000fea0003800000 */
[----:B------:R-:W-:Y:S01]  /*b320*/  BPT.TRAP 0x1 ;  /* 0x000000040000795c */ /* 0x000fe20000300000 */
.L_x_294:
[--C-:B------:R-:W-:Y:S01]  /*b330*/  IMAD R7, R6, 0x4000, R21.reuse ;  /* 0x0000400006077824 */ /* 0x100fe200078e0215 */
[----:B------:R-:W-:Y:S01]  /*b340*/  R2UR UR9, R14 ;  /* 0x000000000e0972ca */ /* 0x000fe200000e0000 */
[----:B------:R-:W-:Y:S01]  /*b350*/  IMAD R21, R6, 0x2000, R21 ;  /* 0x0000200006157824 */ /* 0x000fe200078e0215 */
[----:B------:R-:W-:Y:S01]  /*b360*/  UIADD3 UR4, UP0, UR22, 0xf0, URZ ;  /* 0x000000f016047890 */ /* 0x000fe2000ff1e03f */
[----:B------:R-:W-:Y:S01]  /*b370*/  VIADD R4, R4, 0xffffffff ;  /* 0xffffffff04047836 */ /* 0x000fe20000000000 */
[----:B------:R-:W-:Y:S01]  /*b380*/  R2UR UR5, R7 ;  /* 0x00000000070572ca */ /* 0x000fe200000e0000 */
[----:B------:R-:W-:Y:S01]  /*b390*/  UIADD3 UR24, UP1, UR22, 0x1f0, URZ ;  /* 0x000001f016187890 */ /* 0x000fe2000ff3e03f */
[----:B------:R-:W-:Y:S01]  /*b3a0*/  R2UR UR8, R21 ;  /* 0x00000000150872ca */ /* 0x000fe200000e0000 */
[----:B------:R-:W-:Y:S01]  /*b3b0*/  VIADD R6, R6, 0x1 ;  /* 0x0000000106067836 */ /* 0x000fe20000000000 */
[----:B------:R-:W-:Y:S01]  /*b3c0*/  R2UR UR11, R18 ;  /* 0x00000000120b72ca */ /* 0x000fe200000e0000 */
[----:B------:R-:W-:Y:S01]  /*b3d0*/  UIADD3.X UR25, URZ, UR23, URZ, UP1, !UPT ;  /* 0x000000173f197290 */ /* 0x000fe20008ffe43f */
[----:B------:R-:W-:Y:S01]  /*b3e0*/  R2UR UR10, R20 ;  /* 0x00000000140a72ca */ /* 0x000fe200000e0000 */
[----:B------:R-:W-:Y:S01]  /*b3f0*/  UMOV UR6, 0x0 ;  /* 0x0000000000067882 */ /* 0x000fe20000000000 */
[----:B------:R-:W-:Y:S01]  /*b400*/  R2UR UR12, R8 ;  /* 0x00000000080c72ca */ /* 0x000fe200000e0000 */
[----:B------:R-:W-:Y:S01]  /*b410*/  UMOV UR7, 0x10000000 ;  /* 0x1000000000077882 */ /* 0x000fe20000000000 */
[----:B------:R-:W-:Y:S01]  /*b420*/  R2UR UR19, R15 ;  /* 0x000000000f1372ca */ /* 0x000fe200000e0000 */
[----:B------:R-:W-:Y:S01]  /*b430*/  VIADD R20, R20, 0x20 ;  /* 0x0000002014147836 */ /* 0x000fe20000000000 */
[----:B------:R-:W-:Y:S01]  /*b440*/  ISETP.GT.AND P3, PT, R4, 0x1, PT ;  /* 0x000000010400780c */ /* 0x000fe20003f64270 */
[----:B------:R-:W-:Y:S01]  /*b450*/  UIADD3 UR14, UR5, 0x180, URZ ;  /* 0x00000180050e7890 */ /* 0x000fe2000fffe03f */
[----:B------:R-:W-:Y:S01]  /*b460*/  ISETP.NE.AND P1, PT, R6, 0x6, PT ;  /* 0x000000060600780c */ /* 0x000fe20003f25270 */
[----:B------:R-:W-:-:S02]  /*b470*/  UIADD3.X UR5, URZ, UR23, URZ, UP0, !UPT ;  /* 0x000000173f057290 */ /* 0x000fc400087fe43f */
[----:B------:R-:W-:Y:S01]  /*b480*/  UIADD3 UR15, UR8, 0x18180, URZ ;  /* 0x00018180080f7890 */ /* 0x000fe2000fffe03f */
[----:B------:R-:W-:Y:S02]  /*b490*/  SEL R14, RZ, 0x1, P1 ;  /* 0x00000001ff0e7807 */ /* 0x000fe40000800000 */
[----:B------:R-:W-:Y:S01]  /*b4a0*/  UMOV UR8, UR14 ;  /* 0x0000000e00087c82 */ /* 0x000fe20008000000 */
[----:B------:R-:W-:Y:S02]  /*b4b0*/  SEL R6, R6, RZ, P1 ;  /* 0x000000ff06067207 */ /* 0x000fe40000800000 */
[----:B------:R-:W-:Y:S01]  /*b4c0*/  LOP3.LUT R5, R5, R14, RZ, 0x3c, !PT ;  /* 0x0000000e05057212 */ /* 0x000fe200078e3cff */
[----:B------:R0:W-:Y:S02]  /*b4d0*/  UTMALDG.3D [UR8], [UR4], desc[UR6] ;  /* 0x00000608040075b4 */ /* 0x0001e40008011000 */
[----:B0-----:R-:W-:Y:S01]  /*b4e0*/  UMOV UR8, UR15 ;  /* 0x0000000f00087c82 */ /* 0x001fe20008000000 */
[----:B------:R-:W-:-:S02]  /*b4f0*/  UMOV UR11, UR19 ;  /* 0x00000013000b7c82 */ /* 0x000fc40008000000 */
[----:B------:R0:W-:Y:S02]  /*b500*/  UTMALDG.3D [UR8], [UR24], desc[UR6] ;  /* 0x00000608180075b4 */ /* 0x0001e40008011000 */
[----:B0-----:R-:W-:Y:S05]  /*b510*/  @P3 BRA `(.L_x_295) ;  /* 0xfffffffc00483947 */ /* 0x001fea000383ffff */
.L_x_291:
[----:B------:R-:W-:Y:S05]  /*b520*/  BSYNC B1 ;  /* 0x0000000000017941 */ /* 0x000fea0003800000 */
.L_x_290:
[----:B------:R-:W-:Y:S01]  /*b530*/  LOP3.LUT P3, RZ, R13, 0xff, RZ, 0xc0, !PT ;  /* 0x000000ff0dff7812 */ /* 0x000fe2000786c0ff */
[----:B------:R-:W-:Y:S01]  /*b540*/  IMAD.IADD R12, R3, 0x1, R12 ;  /* 0x00000001030c7824 */ /* 0x000fe200078e020c */
[----:B------:R-:W-:Y:S01]  /*b550*/  IADD3 R16, P4, R16, UR20, RZ ;  /* 0x0000001410107c10 */ /* 0x000fe2000ff9e0ff */
[----:B------:R-:W-:Y:S01]  /*b560*/  ULDC.64 UR4, c[0x0][0x650] ;  /* 0x0001940000047ab9 */ /* 0x000fe20000000a00 */
[----:B------:R-:W-:Y:S01]  /*b570*/  BSSY B1, `(.L_x_296) ;  /* 0x000006a000017945 */ /* 0x000fe20003800000 */
[----:B------:R-:W-:Y:S01]  /*b580*/  IMAD.MOV.U32 R9, RZ, RZ, -0x1 ;  /* 0xffffffffff097424 */ /* 0x000fe200078e00ff */
[----:B------:R-:W-:Y:S01]  /*b590*/  ISETP.GT.U32.AND P1, PT, R12, 0x5, PT ;  /* 0x000000050c00780c */ /* 0x000fe20003f24070 */
[----:B------:R-:W-:Y:S01]  /*b5a0*/  IMAD.MOV.U32 R8, RZ, RZ, -0x1 ;  /* 0xffffffffff087424 */ /* 0x000fe200078e00ff */
[----:B------:R-:W-:Y:S02]  /*b5b0*/  IADD3.X R17, R17, UR13, RZ, P4, !PT ;  /* 0x0000000d11117c10 */ /* 0x000fe4000a7fe4ff */
[----:B------:R-:W-:-:S02]  /*b5c0*/  ISETP.LT.U32.AND P1, PT, R3, 0x6, P1 ;  /* 0x000000060300780c */ /* 0x000fc40000f21070 */
[----:B------:R-:W-:Y:S01]  /*b5d0*/  PRMT R13, RZ, 0x7610, R13 ;  /* 0x00007610ff0d7816 */ /* 0x000fe2000000000d */
[----:B------:R-:W0:Y:S01]  /*b5e0*/  @P3 S2R R5, SR_CgaCtaId ;  /* 0x0000000000053919 */ /* 0x000e220000008800 */
[----:B------:R-:W-:-:S04]  /*b5f0*/  @P3 MOV R4, 0x400 ;  /* 0x0000040000043802 */ /* 0x000fc80000000f00 */
[----:B0-----:R-:W-:Y:S01]  /*b600*/  @P3 LEA R6, R5, R4, 0x18 ;  /* 0x0000000405063211 */ /* 0x001fe200078ec0ff */
[----:B------:R-:W-:-:S03]  /*b610*/  IMAD.WIDE.U32 R4, R12, -0x55555555, RZ ;  /* 0xaaaaaaab0c047825 */ /* 0x000fc600078e00ff */
[----:B------:R0:W-:Y:S01]  /*b620*/  @P3 SYNCS.ARRIVE.TRANS64.A1T0 RZ, [R6+URZ+0x78], RZ ;  /* 0x000078ff06ff39a7 */ /* 0x0001e2000810003f */
[----:B------:R-:W-:Y:S02]  /*b630*/  ISETP.GE.U32.AND P3, PT, R3, 0x6, PT ;  /* 0x000000060300780c */ /* 0x000fe40003f66070 */
[----:B------:R-:W-:Y:S02]  /*b640*/  SHF.R.U32.HI R7, RZ, 0x2, R5 ;  /* 0x00000002ff077819 */ /* 0x000fe40000011605 */
[----:B------:R-:W-:Y:S02]  /*b650*/  SEL R5, RZ, 0x1, !P1 ;  /* 0x00000001ff057807 */ /* 0x000fe40004800000 */
[----:B------:R-:W-:Y:S01]  /*b660*/  ISETP.GE.U32.AND P1, PT, R16, UR4, PT ;  /* 0x0000000410007c0c */ /* 0x000fe2000bf26070 */
[----:B------:R-:W-:Y:S01]  /*b670*/  IMAD R12, R7, -0x6, R12 ;  /* 0xfffffffa070c7824 */ /* 0x000fe200078e020c */
[----:B------:R-:W-:Y:S02]  /*b680*/  LOP3.LUT R0, R0, R5, RZ, 0x3c, !PT ;  /* 0x0000000500007212 */ /* 0x000fe400078e3cff */
[----:B------:R-:W-:-:S02]  /*b690*/  ISETP.GE.U32.AND.EX P1, PT, R17, UR5, PT, P1 ;  /* 0x0000000511007c0c */ /* 0x000fc4000bf26110 */
[----:B------:R-:W-:Y:S02]  /*b6a0*/  PRMT R4, RZ, 0x7610, R4 ;  /* 0x00007610ff047816 */ /* 0x000fe40000000004 */
[----:B------:R-:W-:Y:S02]  /*b6b0*/  @P3 LOP3.LUT R0, R0, 0x1, R7, 0x78, !PT ;  /* 0x0000000100003812 */ /* 0x000fe400078e7807 */
[----:B------:R-:W-:-:S07]  /*b6c0*/  MOV R7, 0xffffffff ;  /* 0xffffffff00077802 */ /* 0x000fce0000000f00 */
[----:B0-----:R-:W-:Y:S05]  /*b6d0*/  @P1 BRA `(.L_x_297) ;  /* 0x00000004004c1947 */ /* 0x001fea0003800000 */
[----:B------:R-:W-:Y:S01]  /*b6e0*/  ULDC.64 UR4, c[0x0][0x628] ;  /* 0x00018a0000047ab9 */ /* 0x000fe20000000a00 */
[----:B------:R-:W0:Y:S01]  /*b6f0*/  S2R R15, SR_CTAID.X ;  /* 0x00000000000f7919 */ /* 0x000e220000002500 */
[----:B------:R-:W-:Y:S01]  /*b700*/  ISETP.NE.U32.AND P1, PT, RZ, UR4, PT ;  /* 0x00000004ff007c0c */ /* 0x000fe2000bf25070 */
[----:B------:R-:W-:Y:S01]  /*b710*/  ULDC UR7, c[0x0][0x630] ;  /* 0x00018c0000077ab9 */ /* 0x000fe20000000800 */
[----:B------:R-:W-:Y:S01]  /*b720*/  IMAD.MOV.U32 R4, RZ, RZ, R16 ;  /* 0x000000ffff047224 */ /* 0x000fe200078e0010 */
[----:B------:R-:W1:Y:S01]  /*b730*/  S2R R14, SR_CTAID.Y ;  /* 0x00000000000e7919 */ /* 0x000e620000002600 */
[----:B------:R-:W-:Y:S01]  /*b740*/  ISETP.NE.AND.EX P1, PT, RZ, UR5, PT, P1 ;  /* 0x00000005ff007c0c */ /* 0x000fe2000bf25310 */
[----:B------:R-:W-:-:S12]  /*b750*/  IMAD.MOV.U32 R5, RZ, RZ, R17 ;  /* 0x000000ffff057224 */ /* 0x000fd800078e0011 */
[----:B------:R-:W-:Y:S05]  /*b760*/  @!P1 BRA `(.L_x_298) ;  /* 0x0000000000289947 */ /* 0x000fea0003800000 */
[----:B------:R-:W-:Y:S02]  /*b770*/  ULDC UR6, c[0x0][0x634] ;  /* 0x00018d0000067ab9 */ /* 0x000fe40000000800 */
[----:B------:R-:W-:-:S05]  /*b780*/  IADD3 R9, P1, R16, UR6, RZ ;  /* 0x0000000610097c10 */ /* 0x000fca000ff3e0ff */
[----:B------:R-:W-:-:S04]  /*b790*/  IMAD.X R21, RZ, RZ, R17, P1 ;  /* 0x000000ffff157224 */ /* 0x000fc800008e0611 */
[----:B------:R-:W-:-:S04]  /*b7a0*/  IMAD.WIDE.U32 R6, R21, UR4, RZ ;  /* 0x0000000415067c25 */ /* 0x000fc8000f8e00ff */
[----:B------:R-:W-:-:S04]  /*b7b0*/  IMAD.WIDE.U32 R6, P1, R9, UR5, R6 ;  /* 0x0000000509067c25 */ /* 0x000fc8000f820006 */
[----:B------:R-:W-:Y:S01]  /*b7c0*/  IMAD.WIDE.U32 R8, R9, UR4, RZ ;  /* 0x0000000409087c25 */ /* 0x000fe2000f8e00ff */
[----:B------:R-:W-:-:S03]  /*b7d0*/  MOV R4, R7 ;  /* 0x0000000700047202 */ /* 0x000fc60000000f00 */
[----:B------:R-:W-:Y:S01]  /*b7e0*/  IMAD.X R5, RZ, RZ, RZ, P1 ;  /* 0x000000ffff057224 */ /* 0x000fe200008e06ff */
[----:B------:R-:W-:-:S05]  /*b7f0*/  IADD3 RZ, P1, R9, R6, RZ ;  /* 0x0000000609ff7210 */ /* 0x000fca0007f3e0ff */
[----:B------:R-:W-:-:S08]  /*b800*/  IMAD.WIDE.U32.X R4, R21, UR5, R4, P1 ;  /* 0x0000000515047c25 */ /* 0x000fd000088e0404 */
.L_x_298:
[--C-:B------:R-:W-:Y:S01]  /*b810*/  SHF.R.U64 R8, R4, UR7, R5.reuse ;  /* 0x0000000704087c19 */ /* 0x100fe20008001205 */
[----:B------:R-:W-:Y:S01]  /*b820*/  ULDC.64 UR4, c[0x0][0x620] ;  /* 0x0001880000047ab9 */ /* 0x000fe20000000a00 */
[----:B------:R-:W-:Y:S01]  /*b830*/  SHF.R.U32.HI R4, RZ, UR7, R5 ;  /* 0x00000007ff047c19 */ /* 0x000fe20008011605 */
[----:B------:R-:W2:Y:S01]  /*b840*/  LDC R24, c[0x0][0x144] ;  /* 0x00005100ff187b82 */ /* 0x000ea20000000800 */
[----:B------:R-:W-:Y:S01]  /*b850*/  IADD3 R7, P1, RZ, -R8, RZ ;  /* 0x80000008ff077210 */ /* 0x000fe20007f3e0ff */
[----:B------:R-:W-:Y:S01]  /*b860*/  ULDC.64 UR8, c[0x0][0x640] ;  /* 0x0001900000087ab9 */ /* 0x000fe20000000a00 */
[----:B0-----:R-:W-:Y:S01]  /*b870*/  I2FP.F32.U32 R9, R15 ;  /* 0x0000000f00097245 */ /* 0x001fe20000201000 */
[----:B------:R-:W-:Y:S02]  /*b880*/  ULDC UR6, c[0x0][0x608] ;  /* 0x0001820000067ab9 */ /* 0x000fe40000000800 */
[----:B------:R-:W-:Y:S01]  /*b890*/  IMAD.X R4, RZ, RZ, ~R4, P1 ;  /* 0x000000ffff047224 */ /* 0x000fe200008e0e04 */
[----:B------:R-:W-:Y:S01]  /*b8a0*/  ISETP.NE.U32.AND P1, PT, RZ, UR8, PT ;  /* 0x00000008ff007c0c */ /* 0x000fe2000bf25070 */
[----:B------:R-:W0:Y:S02]  /*b8b0*/  LDC R21, c[0x0][0x148] ;  /* 0x00005200ff157b82 */ /* 0x000e240000000800 */
[----:B------:R-:W-:Y:S01]  /*b8c0*/  IMAD R6, R4, UR4, RZ ;  /* 0x0000000404067c24 */ /* 0x000fe2000f8e02ff */
[----:B------:R-:W-:Y:S01]  /*b8d0*/  ISETP.NE.AND.EX P1, PT, RZ, UR9, PT, P1 ;  /* 0x00000009ff007c0c */ /* 0x000fe2000bf25310 */
[----:B------:R-:W-:Y:S01]  /*b8e0*/  IMAD.WIDE.U32 R4, R7, UR4, R16 ;  /* 0x0000000407047c25 */ /* 0x000fe2000f8e0010 */
[----:B------:R-:W-:-:S03]  /*b8f0*/  ULDC UR4, c[0x0][0x150] ;  /* 0x0000540000047ab9 */ /* 0x000fc60000000800 */
[----:B------:R-:W-:Y:S02]  /*b900*/  IMAD R7, R7, UR5, R6 ;  /* 0x0000000507077c24 */ /* 0x000fe4000f8e0206 */
[----:B------:R-:W-:Y:S01]  /*b910*/  FMUL R6, R9, UR4 ;  /* 0x0000000409067c20 */ /* 0x000fe20008400000 */
[----:B------:R-:W-:Y:S01]  /*b920*/  ULDC UR4, c[0x0][0x618] ;  /* 0x0001860000047ab9 */ /* 0x000fe20000000800 */
[----:B------:R-:W-:Y:S01]  /*b930*/  ULDC UR5, c[0x0][0x154] ;  /* 0x0000550000057ab9 */ /* 0x000fe20000000800 */
[----:B------:R-:W-:-:S03]  /*b940*/  IMAD.IADD R5, R5, 0x1, R7 ;  /* 0x0000000105057824 */ /* 0x000fc600078e0207 */
[----:B------:R-:W3:Y:S02]  /*b950*/  F2I.U32.TRUNC.NTZ R6, R6 ;  /* 0x0000000600067305 */ /* 0x000ee4000020f000 */
[----:B------:R-:W-:Y:S02]  /*b960*/  SHF.R.U64 R9, R4, UR4, R5 ;  /* 0x0000000404097c19 */ /* 0x000fe40008001205 */
[----:B-1----:R-:W-:-:S05]  /*b970*/  I2FP.F32.U32 R4, R14 ;  /* 0x0000000e00047245 */ /* 0x002fca0000201000 */
[----:B------:R-:W-:Y:S01]  /*b980*/  FMUL R22, R4, UR5 ;  /* 0x0000000504167c20 */ /* 0x000fe20008400000 */
[----:B------:R-:W-:Y:S01]  /*b990*/  SHF.R.U32.HI R4, RZ, UR4, R5 ;  /* 0x00000004ff047c19 */ /* 0x000fe20008011605 */
[----:B------:R-:W-:-:S03]  /*b9a0*/  ULDC UR4, c[0x0][0x658] ;  /* 0x0001960000047ab9 */ /* 0x000fc60000000800 */
[--C-:B------:R-:W-:Y:S01]  /*b9b0*/  SHF.R.U64 R20, R9, UR6, R4.reuse ;  /* 0x0000000609147c19 */ /* 0x100fe20008001204 */
[----:B------:R-:W1:Y:S01]  /*b9c0*/  F2I.U32.TRUNC.NTZ R22, R22 ;  /* 0x0000001600167305 */ /* 0x000e62000020f000 */
[----:B------:R-:W-:Y:S01]  /*b9d0*/  SHF.R.U32.HI R5, RZ, UR6, R4 ;  /* 0x00000006ff057c19 */ /* 0x000fe20008011604 */
[----:B---3--:R-:W-:-:S03]  /*b9e0*/  IMAD.MOV R6, RZ, RZ, -R6 ;  /* 0x000000ffff067224 */ /* 0x008fc600078e0a06 */
[----:B------:R-:W-:Y:S01]  /*b9f0*/  SHF.R.U64 R18, R20, UR4, R5 ;  /* 0x0000000414127c19 */ /* 0x000fe20008001205 */
[----:B--2---:R-:W-:Y:S01]  /*ba00*/  IMAD R15, R24, R6, R15 ;  /* 0x00000006180f7224 */ /* 0x004fe200078e020f */
[----:B------:R-:W-:-:S03]  /*ba10*/  SHF.R.U32.HI R23, RZ, UR4, R5 ;  /* 0x00000004ff177c19 */ /* 0x000fc60008011605 */
[----:B------:R-:W-:Y:S02]  /*ba20*/  IMAD.MOV.U32 R4, RZ, RZ, R18 ;  /* 0x000000ffff047224 */ /* 0x000fe400078e0012 */
[----:B------:R-:W-:Y:S01]  /*ba30*/  IMAD.MOV.U32 R5, RZ, RZ, R23 ;  /* 0x000000ffff057224 */ /* 0x000fe200078e0017 */
[----:B-1----:R-:W-:Y:S06]  /*ba40*/  @!P1 BRA `(.L_x_299) ;  /* 0x0000000000289947 */ /* 0x002fec0003800000 */
[----:B------:R-:W-:Y:S02]  /*ba50*/  ULDC UR4, c[0x0][0x64c] ;  /* 0x0001930000047ab9 */ /* 0x000fe40000000800 */
[----:B------:R-:W-:-:S05]  /*ba60*/  IADD3 R5, P1, R18, UR4, RZ ;  /* 0x0000000412057c10 */ /* 0x000fca000ff3e0ff */
[----:B------:R-:W-:-:S04]  /*ba70*/  IMAD.X R23, RZ, RZ, R23, P1 ;  /* 0x000000ffff177224 */ /* 0x000fc800008e0617 */
[----:B------:R-:W-:-:S04]  /*ba80*/  IMAD.WIDE.U32 R6, R23, UR8, RZ ;  /* 0x0000000817067c25 */ /* 0x000fc8000f8e00ff */
[----:B------:R-:W-:-:S04]  /*ba90*/  IMAD.WIDE.U32 R6, P1, R5, UR9, R6 ;  /* 0x0000000905067c25 */ /* 0x000fc8000f820006 */
[----:B------:R-:W-:-:S04]  /*baa0*/  IMAD.WIDE.U32 R4, R5, UR8, RZ ;  /* 0x0000000805047c25 */ /* 0x000fc8000f8e00ff */
[----:B------:R-:W-:Y:S01]  /*bab0*/  IMAD.MOV.U32 R4, RZ, RZ, R7 ;  /* 0x000000ffff047224 */ /* 0x000fe200078e0007 */
[----:B------:R-:W-:Y:S02]  /*bac0*/  IADD3 RZ, P3, R5, R6, RZ ;  /* 0x0000000605ff7210 */ /* 0x000fe40007f7e0ff */
[----:B------:R-:W-:-:S03]  /*bad0*/  IADD3.X R5, RZ, RZ, RZ, P1, !PT ;  /* 0x000000ffff057210 */ /* 0x000fc60000ffe4ff */
[----:B------:R-:W-:-:S08]  /*bae0*/  IMAD.WIDE.U32.X R4, R23, UR9, R4, P3 ;  /* 0x0000000917047c25 */ /* 0x000fd000098e0404 */
.L_x_299:
[----:B------:R-:W-:Y:S01]  /*baf0*/  ISETP.NE.AND P1, PT, R2, 0x1, PT ;  /* 0x000000010200780c */ /* 0x000fe20003f25270 */
[----:B------:R-:W-:Y:S01]  /*bb00*/  ULDC UR4, c[0x0][0x648] ;  /* 0x0001920000047ab9 */ /* 0x000fe20000000800 */
[----:B------:R-:W-:Y:S01]  /*bb10*/  LOP3.LUT R20, R20, UR17, RZ, 0xc0, !PT ;  /* 0x0000001114147c12 */ /* 0x000fe2000f8ec0ff */
[----:B------:R-:W-:Y:S01]  /*bb20*/  IMAD.MOV R22, RZ, RZ, -R22 ;  /* 0x000000ffff167224 */ /* 0x000fe200078e0a16 */
[----:B------:R-:W-:Y:S01]  /*bb30*/  SHF.R.U64 R5, R4, UR4, R5 ;  /* 0x0000000404057c19 */ /* 0x000fe20008001205 */
[----:B------:R-:W-:Y:S01]  /*bb40*/  ULDC UR4, c[0x0][0x638] ;  /* 0x00018e0000047ab9 */ /* 0x000fe20000000800 */
[----:B------:R-:W-:Y:S01]  /*bb50*/  LOP3.LUT R9, R9, UR16, RZ, 0xc0, !PT ;  /* 0x0000001009097c12 */ /* 0x000fe2000f8ec0ff */
[----:B------:R-:W-:Y:S01]  /*bb60*/  ULDC UR5, c[0x0][0x610] ;  /* 0x0001840000057ab9 */ /* 0x000fe20000000800 */
[----:B------:R-:W-:Y:S02]  /*bb70*/  IMAD.MOV.U32 R4, RZ, RZ, 0x1 ;  /* 0x00000001ff047424 */ /* 0x000fe400078e00ff */
[----:B------:R-:W-:-:S02]  /*bb80*/  IMAD.MOV R7, RZ, RZ, -R5 ;  /* 0x000000ffff077224 */ /* 0x000fc400078e0a05 */
[----:B------:R-:W-:Y:S02]  /*bb90*/  IMAD R20, R5, UR18, R20 ;  /* 0x0000001205147c24 */ /* 0x000fe4000f8e0214 */
[----:B0-----:R-:W-:Y:S02]  /*bba0*/  @P1 IMAD R15, R21, R22, R14 ;  /* 0x00000016150f1224 */ /* 0x001fe400078e020e */
[----:B------:R-:W-:Y:S01]  /*bbb0*/  IMAD R18, R7, UR4, R18 ;  /* 0x0000000407127c24 */ /* 0x000fe2000f8e0212 */
[----:B------:R-:W-:Y:S01]  /*bbc0*/  ULDC UR4, c[0x0][0x600] ;  /* 0x0001800000047ab9 */ /* 0x000fe20000000800 */
[----:B------:R-:W-:Y:S02]  /*bbd0*/  IMAD R15, R20, UR5, R15 ;  /* 0x00000005140f7c24 */ /* 0x000fe4000f8e020f */
[----:B------:R-:W-:-:S05]  /*bbe0*/  IMAD R18, R18, UR4, R9 ;  /* 0x0000000412127c24 */ /* 0x000fca000f8e0209 */
[----:B------:R-:W-:Y:S02]  /*bbf0*/  SEL R9, R18, R15, !P1 ;  /* 0x0000000f12097207 */ /* 0x000fe40004800000 */
[----:B------:R-:W-:-:S07]  /*bc00*/  SEL R7, R15, R18, !P1 ;  /* 0x000000120f077207 */ /* 0x000fce0004800000 */
.L_x_297:
[----:B------:R-:W-:Y:S05]  /*bc10*/  BSYNC B1 ;  /* 0x0000000000017941 */ /* 0x000fea0003800000 */
.L_x_296:
[----:B------:R-:W-:-:S13]  /*bc20*/  LOP3.LUT P1, RZ, R4, 0xff, RZ, 0xc0, !PT ;  /* 0x000000ff04ff7812 */ /* 0x000fda000782c0ff */
[----:B------:R-:W-:Y:S05]  /*bc30*/  @P1 BRA `(.L_x_300) ;  /* 0xfffffff4004c1947 */ /* 0x000fea000383ffff */
[----:B------:R-:W-:Y:S05]  /*bc40*/  BSYNC B0 ;  /* 0x0000000000007941 */ /* 0x000fea0003800000 */
.L_x_288:
[----:B------:R-:W-:-:S03]  /*bc50*/  UMOV UR4, 0xffffffff ;  /* 0xffffffff00047882 */ /* 0x000fc60000000000 */
[----:B------:R-:W-:Y:S05]  /*bc60*/  BRA.DIV UR4, `(.L_x_301) ;  /* 0x0000000604607947 */ /* 0x000fea000b800000 */
[----:B------:R-:W-:-:S13]  /*bc70*/  ELECT P6, URZ, PT ;  /* 0x00000000003f782f */ /* 0x000fda00038c0000 */
.L_x_317:
[----:B------:R-:W-:Y:S04]  /*bc80*/  BSSY B0, `(.L_x_302) ;  /* 0x000003d000007945 */ /* 0x000fe80003800000 */
[----:B------:R-:W-:Y:S05]  /*bc90*/  @!P6 BRA `(.L_x_303) ;  /* 0x0000000000ece947 */ /* 0x000fea0003800000 */
[----:B------:R-:W-:-:S04]  /*bca0*/  LOP3.LUT R19, R19, 0x2, RZ, 0xfc, !PT ;  /* 0x0000000213137812 */ /* 0x000fc800078efcff */
[----:B------:R-:W-:-:S13]  /*bcb0*/  ISETP.NE.AND P0, PT, R19, 0x3, PT ;  /* 0x000000031300780c */ /* 0x000fda0003f05270 */
[----:B------:R-:W-:Y:S05]  /*bcc0*/  @!P0 BRA `(.L_x_304) ;  /* 0x0000000000048947 */ /* 0x000fea0003800000 */
[----:B------:R-:W-:Y:S01]  /*bcd0*/  BPT.TRAP 0x1 ;  /* 0x000000040000795c */ /* 0x000fe20000300000 */
.L_x_304:
[----:B------:R-:W0:Y:S01]  /*bce0*/  S2R R3, SR_CgaCtaId ;  /* 0x0000000000037919 */ /* 0x000e220000008800 */
[----:B------:R-:W-:-:S04]  /*bcf0*/  MOV R2, 0x400 ;  /* 0x0000040000027802 */ /* 0x000fc80000000f00 */
[----:B0-----:R-:W-:Y:S02]  /*bd00*/  LEA R3, R3, R2, 0x18 ;  /* 0x0000000203037211 */ /* 0x001fe400078ec0ff */
[----:B------:R-:W-:-:S03]  /*bd10*/  SHF.L.U32 R2, R0, 0x1f, RZ ;  /* 0x0000001f00027819 */ /* 0x000fc600000006ff */
[----:B------:R-:W-:-:S04]  /*bd20*/  VIADD R3, R3, 0x30 ;  /* 0x0000003003037836 */ /* 0x000fc80000000000 */
[C---:B------:R-:W-:Y:S01]  /*bd30*/  IMAD R7, R12.reuse, 0x8, R3 ;  /* 0x000000080c077824 */ /* 0x040fe200078e0203 */
[----:B------:R-:W-:-:S03]  /*bd40*/  IADD3 R12, R12, 0x1, RZ ;  /* 0x000000010c0c7810 */ /* 0x000fc60007ffe0ff */
[----:B------:R-:W0:Y:S01]  /*bd50*/  SYNCS.PHASECHK.TRANS64.TRYWAIT P0, [R7+URZ], R2 ;  /* 0x00000002070075a7 */ /* 0x000e22000800017f */
[----:B------:R-:W-:-:S04]  /*bd60*/  ISETP.NE.AND P1, PT, R12, 0x6, PT ;  /* 0x000000060c00780c */ /* 0x000fc80003f25270 */
[----:B------:R-:W-:Y:S02]  /*bd70*/  SEL R5, RZ, 0x1, P1 ;  /* 0x00000001ff057807 */ /* 0x000fe40000800000 */
[----:B------:R-:W-:Y:S02]  /*bd80*/  SEL R12, R12, RZ, P1 ;  /* 0x000000ff0c0c7207 */ /* 0x000fe40000800000 */
[----:B------:R-:W-:-:S03]  /*bd90*/  LOP3.LUT R5, R0, R5, RZ, 0x3c, !PT ;  /* 0x0000000500057212 */ /* 0x000fc600078e3cff */
[----:B------:R-:W-:Y:S01]  /*bda0*/  IMAD R9, R12, 0x8, R3 ;  /* 0x000000080c097824 */ /* 0x000fe200078e0203 */
[----:B------:R-:W-:Y:S01]  /*bdb0*/  SHF.L.U32 R4, R5, 0x1f, RZ ;  /* 0x0000001f05047819 */ /* 0x000fe200000006ff */
[----:B0-----:R-:W-:Y:S06]  /*bdc0*/  @!P0 BRA `(.L_x_305) ;  /* 0x0000000400288947 */ /* 0x001fec0003800000 */
.L_x_318:
[----:B------:R-:W1:Y:S01]  /*bdd0*/  SYNCS.PHASECHK.TRANS64.TRYWAIT P0, [R9+URZ], R4 ;  /* 0x00000004090075a7 */ /* 0x000e62000800017f */
[----:B------:R-:W-:-:S05]  /*bde0*/  VIADD R0, R12, 0x1 ;  /* 0x000000010c007836 */ /* 0x000fca0000000000 */
[----:B------:R-:W-:-:S04]  /*bdf0*/  ISETP.NE.AND P1, PT, R0, 0x6, PT ;  /* 0x000000060000780c */ /* 0x000fc80003f25270 */
[----:B0-----:R-:W-:Y:S02]  /*be00*/  SEL R2, RZ, 0x1, P1 ;  /* 0x00000001ff027807 */ /* 0x001fe40000800000 */
[----:B------:R-:W-:Y:S02]  /*be10*/  SEL R0, R0, RZ, P1 ;  /* 0x000000ff00007207 */ /* 0x000fe40000800000 */
[----:B------:R-:W-:-:S03]  /*be20*/  LOP3.LUT R7, R5, R2, RZ, 0x3c, !PT ;  /* 0x0000000205077212 */ /* 0x000fc600078e3cff */
[----:B------:R-:W-:Y:S01]  /*be30*/  IMAD R6, R0, 0x8, R3 ;  /* 0x0000000800067824 */ /* 0x000fe200078e0203 */
[----:B------:R-:W-:Y:S01]  /*be40*/  SHF.L.U32 R5, R7, 0x1f, RZ ;  /* 0x0000001f07057819 */ /* 0x000fe200000006ff */
[----:B-1----:R-:W-:Y:S06]  /*be50*/  @!P0 BRA `(.L_x_306) ;  /* 0x0000000400188947 */ /* 0x002fec0003800000 */
.L_x_319:
[----:B------:R-:W1:Y:S01]  /*be60*/  SYNCS.PHASECHK.TRANS64.TRYWAIT P0, [R6+URZ], R5 ;  /* 0x00000005060075a7 */ /* 0x000e62000800017f */
[----:B------:R-:W-:-:S05]  /*be70*/  VIADD R0, R0, 0x1 ;  /* 0x0000000100007836 */ /* 0x000fca0000000000 */
[----:B------:R-:W-:-:S04]  /*be80*/  ISETP.NE.AND P1, PT, R0, 0x6, PT ;  /* 0x000000060000780c */ /* 0x000fc80003f25270 */
[----:B------:R-:W-:Y:S02]  /*be90*/  SEL R2, RZ, 0x1, P1 ;  /* 0x00000001ff027807 */ /* 0x000fe40000800000 */
[----:B------:R-:W-:Y:S02]  /*bea0*/  SEL R0, R0, RZ, P1 ;  /* 0x000000ff00007207 */ /* 0x000fe40000800000 */
[----:B------:R-:W-:-:S03]  /*beb0*/  LOP3.LUT R7, R7, R2, RZ, 0x3c, !PT ;  /* 0x0000000207077212 */ /* 0x000fc600078e3cff */
[----:B0-----:R-:W-:Y:S01]  /*bec0*/  IMAD R9, R0, 0x8, R3 ;  /* 0x0000000800097824 */ /* 0x001fe200078e0203 */
[----:B------:R-:W-:Y:S01]  /*bed0*/  SHF.L.U32 R4, R7, 0x1f, RZ ;  /* 0x0000001f07047819 */ /* 0x000fe200000006ff */
[----:B-1----:R-:W-:Y:S06]  /*bee0*/  @!P0 BRA `(.L_x_307) ;  /* 0x0000000400088947 */ /* 0x002fec0003800000 */
.L_x_320:
[----:B------:R-:W1:Y:S01]  /*bef0*/  SYNCS.PHASECHK.TRANS64.TRYWAIT P0, [R9+URZ], R4 ;  /* 0x00000004090075a7 */ /* 0x000e62000800017f */
[----:B------:R-:W-:-:S05]  /*bf00*/  VIADD R0, R0, 0x1 ;  /* 0x0000000100007836 */ /* 0x000fca0000000000 */
[----:B------:R-:W-:-:S04]  /*bf10*/  ISETP.NE.AND P1, PT, R0, 0x6, PT ;  /* 0x000000060000780c */ /* 0x000fc80003f25270 */
[----:B------:R-:W-:Y:S02]  /*bf20*/  SEL R2, RZ, 0x1, P1 ;  /* 0x00000001ff027807 */ /* 0x000fe40000800000 */
[----:B------:R-:W-:Y:S02]  /*bf30*/  SEL R0, R0, RZ, P1 ;  /* 0x000000ff00007207 */ /* 0x000fe40000800000 */
[----:B------:R-:W-:Y:S02]  /*bf40*/  LOP3.LUT R7, R7, R2, RZ, 0x3c, !PT ;  /* 0x0000000207077212 */ /* 0x000fe400078e3cff */
[----:B0-----:R-:W-:Y:S02]  /*bf50*/  LEA R6, R0, R3, 0x3 ;  /* 0x0000000300067211 */ /* 0x001fe400078e18ff */
[----:B------:R-:W-:Y:S01]  /*bf60*/  SHF.L.U32 R5, R7, 0x1f, RZ ;  /* 0x0000001f07057819 */ /* 0x000fe200000006ff */
[----:B-1----:R-:W-:Y:S06]  /*bf70*/  @!P0 BRA `(.L_x_308) ;  /* 0x0000000000f88947 */ /* 0x002fec0003800000 */
.L_x_321:
[----:B------:R-:W1:Y:S01]  /*bf80*/  SYNCS.PHASECHK.TRANS64.TRYWAIT P0, [R6+URZ], R5 ;  /* 0x00000005060075a7 */ /* 0x000e62000800017f */
[----:B------:R-:W-:-:S05]  /*bf90*/  VIADD R0, R0, 0x1 ;  /* 0x0000000100007836 */ /* 0x000fca0000000000 */
[----:B------:R-:W-:-:S04]  /*bfa0*/  ISETP.NE.AND P1, PT, R0, 0x6, PT ;  /* 0x000000060000780c */ /* 0x000fc80003f25270 */
[----:B------:R-:W-:Y:S02]  /*bfb0*/  SEL R2, RZ, 0x1, P1 ;  /* 0x00000001ff027807 */ /* 0x000fe40000800000 */
[----:B------:R-:W-:Y:S02]  /*bfc0*/  SEL R0, R0, RZ, P1 ;  /* 0x000000ff00007207 */ /* 0x000fe40000800000 */
[----:B------:R-:W-:Y:S01]  /*bfd0*/  LOP3.LUT R2, R7, R2, RZ, 0x3c, !PT ;  /* 0x0000000207027212 */ /* 0x000fe200078e3cff */
[----:B-1----:R-:W-:Y:S06]  /*bfe0*/  @!P0 BRA `(.L_x_309) ;  /* 0x0000000000f08947 */ /* 0x002fec0003800000 */
.L_x_322:
[----:B------:R-:W-:Y:S01]  /*bff0*/  IMAD R3, R0, 0x8, R3 ;  /* 0x0000000800037824 */ /* 0x000fe200078e0203 */
[----:B------:R-:W-:-:S07]  /*c000*/  SHF.L.U32 R0, R2, 0x1f, RZ ;  /* 0x0000001f02007819 */ /* 0x000fce00000006ff */
.L_x_310:
[----:B--2---:R2:W3:Y:S02]  /*c010*/  SYNCS.PHASECHK.TRANS64.TRYWAIT P0, [R3+URZ], R0 ;  /* 0x00000000030075a7 */ /* 0x0044e4000800017f */
[----:B---3--:R-:W-:Y:S05]  /*c020*/  @!P0 NANOSLEEP.SYNCS 0x989680 ;  /* 0x009896800000895d */ /* 0x008fea0003900000 */
[----:B------:R-:W3:Y:S02]  /*c030*/  @!P0 SYNCS.PHASECHK.TRANS64 P0, [R3+URZ], R0 ;  /* 0x00000000030085a7 */ /* 0x000ee4000800007f */
[----:B---3--:R-:W-:Y:S05]  /*c040*/  @!P0 BRA `(.L_x_310) ;  /* 0xfffffffc00f08947 */ /* 0x008fea000383ffff */
.L_x_303:
[----:B------:R-:W-:Y:S05]  /*c050*/  BSYNC B0 ;  /* 0x0000000000007941 */ /* 0x000fea0003800000 */
.L_x_302:
[----:B------:R-:W-:Y:S05]  /*c060*/  EXIT ;  /* 0x000000000000794d */ /* 0x000fea0003800000 */
.L_x_17:
[----:B---3--:R3:W4:Y:S02]  /*c070*/  SYNCS.PHASECHK.TRANS64.TRYWAIT P1, [R3+URZ], R0 ;  /* 0x00000000030075a7 */ /* 0x008724000802017f */
[----:B----4-:R-:W-:Y:S05]  /*c080*/  @!P1 NANOSLEEP.SYNCS 0x989680 ;  /* 0x009896800000995d */ /* 0x010fea0003900000 */
[----:B------:R-:W4:Y:S02]  /*c090*/  @!P1 SYNCS.PHASECHK.TRANS64 P1, [R3+URZ], R0 ;  /* 0x00000000030095a7 */ /* 0x000f24000802007f */
[----:B----4-:R-:W-:Y:S05]  /*c0a0*/  @!P1 BRA `(.L_x_17) ;  /* 0xfffffffc00f09947 */ /* 0x010fea000383ffff */
[----:B------:R-:W-:Y:S05]  /*c0b0*/  BRA `(.L_x_16) ;  /* 0xffffff5000647947 */ /* 0x000fea000383ffff */
.L_x_22:
[----:B-1----:R-:W-:-:S04]  /*c0c0*/  IMAD.U32 R4, RZ, RZ, UR8 ;  /* 0x00000008ff047e24 */ /* 0x002fc8000f8e00ff */
[----:B------:R1:W2:Y:S03]  /*c0d0*/  SYNCS.PHASECHK.TRANS64.TRYWAIT P1, [R4+URZ], R3 ;  /* 0x00000003040075a7 */ /* 0x0002a6000802017f */
[----:B--2---:R-:W-:Y:S05]  /*c0e0*/  @!P1 NANOSLEEP.SYNCS 0x989680 ;  /* 0x009896800000995d */ /* 0x004fea0003900000 */
[----:B------:R-:W2:Y:S02]  /*c0f0*/  @!P1 SYNCS.PHASECHK.TRANS64 P1, [R4+URZ], R3 ;  /* 0x00000003040095a7 */ /* 0x000ea4000802007f */
[----:B--2---:R-:W-:Y:S05]  /*c100*/  @!P1 BRA `(.L_x_22) ;  /* 0xfffffffc00ec9947 */ /* 0x004fea000383ffff */
[----:B------:R-:W-:Y:S05]  /*c110*/  BRA `(.L_x_21) ;  /* 0xffffff5400347947 */ /* 0x000fea000383ffff */
.L_x_289:
[----:B------:R-:W-:Y:S01]  /*c120*/  BSSY B1, `(.L_x_311) ;  /* 0x0000006000017945 */ /* 0x000fe20003800000 */
[----:B------:R-:W-:-:S07]  /*c130*/  IMAD.MOV.U32 R15, RZ, RZ, -0x1 ;  /* 0xffffffffff0f7424 */ /* 0x000fce00078e00ff */
[----:B------:R-:W-:Y:S05]  /*c140*/  WARPSYNC.COLLECTIVE R15, `(.L_x_312) ;  /* 0x000000000f0c7348 */ /* 0x000fea0003c00000 */
[----:B------:R-:W-:Y:S02]  /*c150*/  ELECT P6, UR62, PT ;  /* 0x00000000003e782f */ /* 0x000fe400038c0000 */
[----:B------:R-:W-:Y:S01]  /*c160*/  MOV R14, UR62 ;  /* 0x0000003e000e7c02 */ /* 0x000fe20008000f00 */
[----:B------:R-:W-:Y:S10]  /*c170*/  ENDCOLLECTIVE ;  /* 0x000000000000791b */ /* 0x000ff40003800000 */
.L_x_312:
[----:B------:R-:W-:Y:S05]  /*c180*/  BSYNC B1 ;  /* 0x0000000000017941 */ /* 0x000fea0003800000 */
.L_x_311:
[----:B------:R-:W-:Y:S05]  /*c190*/  BRA `(.L_x_313) ;  /* 0xfffffff000007947 */ /* 0x000fea000383ffff */
.L_x_292:
[----:B0-----:R0:W1:Y:S02]  /*c1a0*/  SYNCS.PHASECHK.TRANS64.TRYWAIT P1, [R14+URZ+0x30], R7 ;  /* 0x000030070e0075a7 */ /* 0x001064000802017f */
[----:B-1----:R-:W-:Y:S05]  /*c1b0*/  @!P1 NANOSLEEP.SYNCS 0x989680 ;  /* 0x009896800000995d */ /* 0x002fea0003900000 */
[----:B------:R-:W1:Y:S02]  /*c1c0*/  @!P1 SYNCS.PHASECHK.TRANS64 P1, [R14+URZ+0x30], R7 ;  /* 0x000030070e0095a7 */ /* 0x000e64000802007f */
[----:B-1----:R-:W-:Y:S05]  /*c1d0*/  @!P1 BRA `(.L_x_292) ;  /* 0xfffffffc00f09947 */ /* 0x002fea000383ffff */
[----:B------:R-:W-:Y:S05]  /*c1e0*/  BRA `(.L_x_314) ;  /* 0xfffffff000347947 */ /* 0x000fea000383ffff */
.L_x_301:
[----:B------:R-:W-:Y:S01]  /*c1f0*/  BSSY B0, `(.L_x_315) ;  /* 0x0000006000007945 */ /* 0x000fe20003800000 */
[----:B------:R-:W-:-:S07]  /*c200*/  IMAD.MOV.U32 R15, RZ, RZ, -0x1 ;  /* 0xffffffffff0f7424 */ /* 0x000fce00078e00ff */
[----:B------:R-:W-:Y:S05]  /*c210*/  WARPSYNC.COLLECTIVE R15, `(.L_x_316) ;  /* 0x000000000f0c7348 */ /* 0x000fea0003c00000 */
[----:B------:R-:W-:Y:S02]  /*c220*/  ELECT P6, UR62, PT ;  /* 0x00000000003e782f */ /* 0x000fe400038c0000 */
[----:B------:R-:W-:Y:S01]  /*c230*/  MOV R14, UR62 ;  /* 0x0000003e000e7c02 */ /* 0x000fe20008000f00 */
[----:B------:R-:W-:Y:S10]  /*c240*/  ENDCOLLECTIVE ;  /* 0x000000000000791b */ /* 0x000ff40003800000 */
.L_x_316:
[----:B------:R-:W-:Y:S05]  /*c250*/  BSYNC B0 ;  /* 0x0000000000007941 */ /* 0x000fea0003800000 */
.L_x_315:
[----:B------:R-:W-:Y:S05]  /*c260*/  BRA `(.L_x_317) ;  /* 0xfffffff800847947 */ /* 0x000fea000383ffff */
.L_x_305:
[----:B0-----:R0:W1:Y:S02]  /*c270*/  SYNCS.PHASECHK.TRANS64.TRYWAIT P0, [R7+URZ], R2 ;  /* 0x00000002070075a7 */ /* 0x001064000800017f */
[----:B-1----:R-:W-:Y:S05]  /*c280*/  @!P0 NANOSLEEP.SYNCS 0x989680 ;  /* 0x009896800000895d */ /* 0x002fea0003900000 */
[----:B------:R-:W1:Y:S02]  /*c290*/  @!P0 SYNCS.PHASECHK.TRANS64 P0, [R7+URZ], R2 ;  /* 0x00000002070085a7 */ /* 0x000e64000800007f */
[----:B-1----:R-:W-:Y:S05]  /*c2a0*/  @!P0 BRA `(.L_x_305) ;  /* 0xfffffffc00f08947 */ /* 0x002fea000383ffff */
[----:B------:R-:W-:Y:S05]  /*c2b0*/  BRA `(.L_x_318) ;  /* 0xfffffff800c47947 */ /* 0x000fea000383ffff */
.L_x_306:
[----:B0-----:R0:W1:Y:S02]  /*c2c0*/  SYNCS.PHASECHK.TRANS64.TRYWAIT P0, [R9+URZ], R4 ;  /* 0x00000004090075a7 */ /* 0x001064000800017f */
[----:B-1----:R-:W-:Y:S05]  /*c2d0*/  @!P0 NANOSLEEP.SYNCS 0x989680 ;  /* 0x009896800000895d */ /* 0x002fea0003900000 */
[----:B------:R-:W1:Y:S02]  /*c2e0*/  @!P0 SYNCS.PHASECHK.TRANS64 P0, [R9+URZ], R4 ;  /* 0x00000004090085a7 */ /* 0x000e64000800007f */
[----:B-1----:R-:W-:Y:S05]  /*c2f0*/  @!P0 BRA `(.L_x_306) ;  /* 0xfffffffc00f08947 */ /* 0x002fea000383ffff */
[----:B------:R-:W-:Y:S05]  /*c300*/  BRA `(.L_x_319) ;  /* 0xfffffff800d47947 */ /* 0x000fea000383ffff */
.L_x_307:
[----:B0-----:R0:W1:Y:S02]  /*c310*/  SYNCS.PHASECHK.TRANS64.TRYWAIT P0, [R6+URZ], R5 ;  /* 0x00000005060075a7 */ /* 0x001064000800017f */
[----:B-1----:R-:W-:Y:S05]  /*c320*/  @!P0 NANOSLEEP.SYNCS 0x989680 ;  /* 0x009896800000895d */ /* 0x002fea0003900000 */
[----:B------:R-:W1:Y:S02]  /*c330*/  @!P0 SYNCS.PHASECHK.TRANS64 P0, [R6+URZ], R5 ;  /* 0x00000005060085a7 */ /* 0x000e64000800007f */
[----:B-1----:R-:W-:Y:S05]  /*c340*/  @!P0 BRA `(.L_x_307) ;  /* 0xfffffffc00f08947 */ /* 0x002fea000383ffff */
[----:B------:R-:W-:Y:S05]  /*c350*/  BRA `(.L_x_320) ;  /* 0xfffffff800e47947 */ /* 0x000fea000383ffff */
.L_x_308:
[----:B0-----:R0:W1:Y:S02]  /*c360*/  SYNCS.PHASECHK.TRANS64.TRYWAIT P0, [R9+URZ], R4 ;  /* 0x00000004090075a7 */ /* 0x001064000800017f */
[----:B-1----:R-:W-:Y:S05]  /*c370*/  @!P0 NANOSLEEP.SYNCS 0x989680 ;  /* 0x009896800000895d */ /* 0x002fea0003900000 */
[----:B------:R-:W1:Y:S02]  /*c380*/  @!P0 SYNCS.PHASECHK.TRANS64 P0, [R9+URZ], R4 ;  /* 0x00000004090085a7 */ /* 0x000e64000800007f */
[----:B-1----:R-:W-:Y:S05]  /*c390*/  @!P0 BRA `(.L_x_308) ;  /* 0xfffffffc00f08947 */ /* 0x002fea000383ffff */
[----:B------:R-:W-:Y:S05]  /*c3a0*/  BRA `(.L_x_321) ;  /* 0xfffffff800f47947 */ /* 0x000fea000383ffff */
.L_x_309:
[----:B-1----:R1:W2:Y:S02]  /*c3b0*/  SYNCS.PHASECHK.TRANS64.TRYWAIT P0, [R6+URZ], R5 ;  /* 0x00000005060075a7 */ /* 0x0022a4000800017f */
[----:B--2---:R-:W-:Y:S05]  /*c3c0*/  @!P0 NANOSLEEP.SYNCS 0x989680 ;  /* 0x009896800000895d */ /* 0x004fea0003900000 */
[----:B------:R-:W2:Y:S02]  /*c3d0*/  @!P0 SYNCS.PHASECHK.TRANS64 P0, [R6+URZ], R5 ;  /* 0x00000005060085a7 */ /* 0x000ea4000800007f */
[----:B--2---:R-:W-:Y:S05]  /*c3e0*/  @!P0 BRA `(.L_x_309) ;  /* 0xfffffffc00f08947 */ /* 0x004fea000383ffff */
[----:B------:R-:W-:Y:S05]  /*c3f0*/  BRA `(.L_x_322) ;  /* 0xfffffff800fc7947 */ /* 0x000fea000383ffff */
.L_x_323:
[----:B------:R-:W-:-:S00]  /*c400*/  BRA `(.L_x_323) ;  /* 0xfffffffc00fc7947 */ /* 0x000fc0000383ffff */
[----:B------:R-:W-:-:S00]  /*c410*/  NOP ;  /* 0x0000000000007918 */ /* 0x000fc00000000000 */
        /* <DEDUP_REMOVED lines=14> */
.L_x_324:


//--------------------- .nv.global.init           --------------------------
	.section	.nv.global.init,"aw",@progbits
.nv.global.init:
	.type		$str$22,@object
	.size		$str$22,($str$23 - $str$22)
$str$22:
        /*0000*/ 	.byte	0x6b, 0x5f, 0x74, 0x69, 0x6c, 0x65, 0x5f, 0x63, 0x6f, 0x75, 0x6e, 0x74, 0x20, 0x3e, 0x3d, 0x20
        /*0010*/ 	.byte	0x31, 0x00
	.type		$str$23,@object
	.size		$str$23,(__unnamed_1 - $str$23)
$str$23:
        /*0012*/ 	.byte	0x2f, 0x74, 0x6d, 0x70, 0x2f, 0x63, 0x75, 0x74, 0x6c, 0x61, 0x73, 0x73, 0x5f, 0x73, 0x77, 0x65
        /*0022*/ 	.byte	0x65, 0x70, 0x5f, 0x73, 0x72, 0x63, 0x2f, 0x69, 0x6e, 0x63, 0x6c, 0x75, 0x64, 0x65, 0x2f, 0x63
        /*0032*/ 	.byte	0x75, 0x74, 0x6c, 0x61, 0x73, 0x73, 0x2f, 0x67, 0x65, 0x6d, 0x6d, 0x2f, 0x63, 0x6f, 0x6c, 0x6c
        /*0042*/ 	.byte	0x65, 0x63, 0x74, 0x69, 0x76, 0x65, 0x2f, 0x73, 0x6d, 0x39, 0x30, 0x5f, 0x6d, 0x6d, 0x61, 0x5f
        /*0052*/ 	.byte	0x74, 0x6d, 0x61, 0x5f, 0x67, 0x6d, 0x6d, 0x61, 0x5f, 0x73, 0x73, 0x5f, 0x77, 0x61, 0x72, 0x70
        /*0062*/ 	.byte	0x73, 0x70, 0x65, 0x63, 0x69, 0x61, 0x6c, 0x69, 0x7a, 0x65, 0x64, 0x2e, 0x68, 0x70, 0x70, 0x00
	.type		__unnamed_1,@object
	.size		__unnamed_1,(.L_0 - __unnamed_1)
__unnamed_1:
        /*0072*/ 	.byte	0x76, 0x6f, 0x69, 0x64, 0x20, 0x63, 0x75, 0x74, 0x6c, 0x61, 0x73, 0x73, 0x3a, 0x3a, 0x67, 0x65
        /* <DEDUP_REMOVED lines=179> */
        /*0bb2*/ 	.byte	0x65, 0x3a, 0x3a, 0x69, 0x64, 0x65, 0x6e, 0x74, 0x69, 0x74, 0x79, 0x5d, 0x00
.L_0:


//--------------------- .nv.shared._ZN7cutlass13device_kernelINS_4gemm6kernel13GemmUniversalIN4cute5tupleIJiiiiEEENS1_10collective13CollectiveMmaINS1_34MainloopSm90TmaGmmaWarpSpecializedILi6ENS5_IJNS4_1CILi1EEESB_SB_EEENS1_35KernelTmaWarpSpecializedCooperativeEEENS5_IJNSA_ILi256EEENSA_ILi128EEENSA_ILi32EEEEEENS_6half_tENS5_IJlSB_lEEESJ_SK_NS4_8TiledMMAINS4_8MMA_AtomIJNS4_4SM904GMMA26MMA_64x128x16_F32F16F16_SSILNSO_5MajorE0ELSQ_0ELNSO_7ScaleInE1ELSR_1EEEEEENS4_6LayoutINS5_IJNSA_ILi2EEESB_SB_EEENS5_IJSB_NSA_ILi0EEESX_EEEEENS5_IJNS4_10UnderscoreES10_S10_EEEEENS4_13SM90_TMA_LOADENS4_14ComposedLayoutINS4_7SwizzleILi2ELi4ELi3EEENS4_18smem_ptr_flag_bitsILi16EEENSU_INS5_IJNSA_ILi8EEESH_EEENS5_IJSH_SB_EEEEEEEvNS4_8identityES13_S1D_vS1E_EENS_8epilogue10collective6detail29Sm90TmaWarpSpecializedAdapterINS1H_15DefaultEpilogueISJ_SK_SK_NS1G_6thread17LinearCombinationISJ_Li1EffLNS1L_9ScaleType4KindE0ELNS_15FloatRoundStyleE2ESJ_EENS1_15EpilogueDefaultEEEEEvvEEEEvNT_6ParamsE --------------------------
	.section	.nv.shared._ZN7cutlass13device_kernelINS_4gemm6kernel13GemmUniversalIN4cute5tupleIJiiiiEEENS1_10collective13CollectiveMmaINS1_34MainloopSm90TmaGmmaWarpSpecializedILi6ENS5_IJNS4_1CILi1EEESB_SB_EEENS1_35KernelTmaWarpSpecializedCooperativeEEENS5_IJNSA_ILi256EEENSA_ILi128EEENSA_ILi32EEEEEENS_6half_tENS5_IJlSB_lEEESJ_SK_NS4_8TiledMMAINS4_8MMA_AtomIJNS4_4SM904GMMA26MMA_64x128x16_F32F16F16_SSILNSO_5MajorE0ELSQ_0ELNSO_7ScaleInE1ELSR_1EEEEEENS4_6LayoutINS5_IJNSA_ILi2EEESB_SB_EEENS5_IJSB_NSA_ILi0EEESX_EEEEENS5_IJNS4_10UnderscoreES10_S10_EEEEENS4_13SM90_TMA_LOADENS4_14ComposedLayoutINS4_7SwizzleILi2ELi4ELi3EEENS4_18smem_ptr_flag_bitsILi16EEENSU_INS5_IJNSA_ILi8EEESH_EEENS5_IJSH_SB_EEEEEEEvNS4_8identityES13_S1D_vS1E_EENS_8epilogue10collective6detail29Sm90TmaWarpSpecializedAdapterINS1H_15DefaultEpilogueISJ_SK_SK_NS1G_6thread17LinearCombinationISJ_Li1EffLNS1L_9ScaleType4KindE0ELNS_15FloatRoundStyleE2ESJ_EENS1_15EpilogueDefaultEEEEEvvEEEEvNT_6ParamsE,"aw",@nobits
	.sectionflags	@""
	.align	16
	.zero		1024


//--------------------- .nv.shared.reserved.0     --------------------------
	.section	.nv.shared.reserved.0,"aw",@nobits
	.weak		__nv_reservedSMEM_offset_0_alias
	.size		__nv_reservedSMEM_offset_0_alias, 0, 0
	.other		__nv_reservedSMEM_offset_0_alias,@"STO_CUDA_RESERVED_SHARED STV_DEFAULT"
__nv_reservedSMEM_offset_0_alias:
	.zero		0


//--------------------- .nv.global                --------------------------
	.section	.nv.global,"aw",@nobits
.nv.global:
	.type		_ZN40_INTERNAL_a6024e7a_4_k_cu_dd5c6fc1_263694cute1_E,@object
	.size		_ZN40_INTERNAL_a6024e7a_4_k_cu_dd5c6fc1_263694cute1_E,(_ZN40_INTERNAL_a6024e7a_4_k_cu_dd5c6fc1_263694cuda3std3__45__cpo6cbeginE - _ZN40_INTERNAL_a6024e7a_4_k_cu_dd5c6fc1_263694cute1_E)
_ZN40_INTERNAL_a6024e7a_4_k_cu_dd5c6fc1_263694cute1_E:
	.zero		1
	.type		_ZN40_INTERNAL_a6024e7a_4_k_cu_dd5c6fc1_263694cuda3std3__45__cpo6cbeginE,@object
	.size		_ZN40_INTERNAL_a6024e7a_4_k_cu_dd5c6fc1_263694cuda3std3__45__cpo6cbeginE,(_ZN40_INTERNAL_a6024e7a_4_k_cu_dd5c6fc1_263694cuda3std3__48in_placeE - _ZN40_INTERNAL_a6024e7a_4_k_cu_dd5c6fc1_263694cuda3std3__45__cpo6cbeginE)
_ZN40_INTERNAL_a6024e7a_4_k_cu_dd5c6fc1_263694cuda3std3__45__cpo6cbeginE:
	.zero		1
	.type		_ZN40_INTERNAL_a6024e7a_4_k_cu_dd5c6fc1_263694cuda3std3__48in_placeE,@object
	.size		_ZN40_INTERNAL_a6024e7a_4_k_cu_dd5c6fc1_263694cuda3std3__48in_placeE,(_ZN40_INTERNAL_a6024e7a_4_k_cu_dd5c6fc1_263694cuda3std6ranges3__45__cpo9iter_moveE - _ZN40_INTERNAL_a6024e7a_4_k_cu_dd5c6fc1_263694cuda3std3__48in_placeE)
_ZN40_INTERNAL_a6024e7a_4_k_cu_dd5c6fc1_263694cuda3std3__48in_placeE:
	.zero		1
	.type		_ZN40_INTERNAL_a6024e7a_4_k_cu_dd5c6fc1_263694cuda3std6ranges3__45__cpo9iter_moveE,@object
	.size		_ZN40_INTERNAL_a6024e7a_4_k_cu_dd5c6fc1_263694cuda3std6ranges3__45__cpo9iter_moveE,(_ZN40_INTERNAL_a6024e7a_4_k_cu_dd5c6fc1_263694cuda3std3__45__cpo5beginE - _ZN40_INTERNAL_a6024e7a_4_k_cu_dd5c6fc1_263694cuda3std6ranges3__45__cpo9iter_moveE)
_ZN40_INTERNAL_a6024e7a_4_k_cu_dd5c6fc1_263694cuda3std6ranges3__45__cpo9iter_moveE:
	.zero		1
	.type		_ZN40_INTERNAL_a6024e7a_4_k_cu_dd5c6fc1_263694cuda3std3__45__cpo5beginE,@object
	.size		_ZN40_INTERNAL_a6024e7a_4_k_cu_dd5c6fc1_263694cuda3std3__45__cpo5beginE,(_ZN40_INTERNAL_a6024e7a_4_k_cu_dd5c6fc1_263694cuda3std3__442_GLOBAL__N__a6024e7a_4_k_cu_dd5c6fc1_263696ignoreE - _ZN40_INTERNAL_a6024e7a_4_k_cu_dd5c6fc1_263694cuda3std3__45__cpo5beginE)
_ZN40_INTERNAL_a6024e7a_4_k_cu_dd5c6fc1_263694cuda3std3__45__cpo5beginE:
	.zero		1
	.type		_ZN40_INTERNAL_a6024e7a_4_k_cu_dd5c6fc1_263694cuda3std3__442_GLOBAL__N__a6024e7a_4_k_cu_dd5c6fc1_263696ignoreE,@object
	.size		_ZN40_INTERNAL_a6024e7a_4_k_cu_dd5c6fc1_263694cuda3std3__442_GLOBAL__N__a6024e7a_4_k_cu_dd5c6fc1_263696ignoreE,(_ZN40_INTERNAL_a6024e7a_4_k_cu_dd5c6fc1_263694cute7productE - _ZN40_INTERNAL_a6024e7a_4_k_cu_dd5c6fc1_263694cuda3std3__442_GLOBAL__N__a6024e7a_4_k_cu_dd5c6fc1_263696ignoreE)
_ZN40_INTERNAL_a6024e7a_4_k_cu_dd5c6fc1_263694cuda3std3__442_GLOBAL__N__a6024e7a_4_k_cu_dd5c6fc1_263696ignoreE:
	.zero		1
	.type		_ZN40_INTERNAL_a6024e7a_4_k_cu_dd5c6fc1_263694cute7productE,@object
	.size		_ZN40_INTERNAL_a6024e7a_4_k_cu_dd5c6fc1_263694cute7productE,(_ZN40_INTERNAL_a6024e7a_4_k_cu_dd5c6fc1_263694cuda3std3__45__cpo3endE - _ZN40_INTERNAL_a6024e7a_4_k_cu_dd5c6fc1_263694cute7productE)
_ZN40_INTERNAL_a6024e7a_4_k_cu_dd5c6fc1_263694cute7productE:
	.zero		1
	.type		_ZN40_INTERNAL_a6024e7a_4_k_cu_dd5c6fc1_263694cuda3std3__45__cpo3endE,@object
	.size		_ZN40_INTERNAL_a6024e7a_4_k_cu_dd5c6fc1_263694cuda3std3__45__cpo3endE,(_ZN40_INTERNAL_a6024e7a_4_k_cu_dd5c6fc1_263694cuda3std3__419piecewise_constructE - _ZN40_INTERNAL_a6024e7a_4_k_cu_dd5c6fc1_263694cuda3std3__45__cpo3endE)
_ZN40_INTERNAL_a6024e7a_4_k_cu_dd5c6fc1_263694cuda3std3__45__cpo3endE:
	.zero		1
	.type		_ZN40_INTERNAL_a6024e7a_4_k_cu_dd5c6fc1_263694cuda3std3__419piecewise_constructE,@object
	.size		_ZN40_INTERNAL_a6024e7a_4_k_cu_dd5c6fc1_263694cuda3std3__419piecewise_constructE,(_ZN40_INTERNAL_a6024e7a_4_k_cu_dd5c6fc1_263694cuda3std3__45__cpo4cendE - _ZN40_INTERNAL_a6024e7a_4_k_cu_dd5c6fc1_263694cuda3std3__419piecewise_constructE)
_ZN40_INTERNAL_a6024e7a_4_k_cu_dd5c6fc1_263694cuda3std3__419piecewise_constructE:
	.zero		1
	.type		_ZN40_INTERNAL_a6024e7a_4_k_cu_dd5c6fc1_263694cuda3std3__45__cpo4cendE,@object
	.size		_ZN40_INTERNAL_a6024e7a_4_k_cu_dd5c6fc1_263694cuda3std3__45__cpo4cendE,(_ZN40_INTERNAL_a6024e7a_4_k_cu_dd5c6fc1_263694cuda3std6ranges3__45__cpo4swapE - _ZN40_INTERNAL_a6024e7a_4_k_cu_dd5c6fc1_263694cuda3std3__45__cpo4cendE)
_ZN40_INTERNAL_a6024e7a_4_k_cu_dd5c6fc1_263694cuda3std3__45__cpo4cendE:
	.zero		1
	.type		_ZN40_INTERNAL_a6024e7a_4_k_cu_dd5c6fc1_263694cuda3std6ranges3__45__cpo4swapE,@object
	.size		_ZN40_INTERNAL_a6024e7a_4_k_cu_dd5c6fc1_263694cuda3std6ranges3__45__cpo4swapE,(.L_8 - _ZN40_INTERNAL_a6024e7a_4_k_cu_dd5c6fc1_263694cuda3std6ranges3__45__cpo4swapE)
_ZN40_INTERNAL_a6024e7a_4_k_cu_dd5c6fc1_263694cuda3std6ranges3__45__cpo4swapE:
	.zero		1
.L_8:


//--------------------- .nv.constant0._ZN7cutlass13device_kernelINS_4gemm6kernel13GemmUniversalIN4cute5tupleIJiiiiEEENS1_10collective13CollectiveMmaINS1_34MainloopSm90TmaGmmaWarpSpecializedILi6ENS5_IJNS4_1CILi1EEESB_SB_EEENS1_35KernelTmaWarpSpecializedCooperativeEEENS5_IJNSA_ILi256EEENSA_ILi128EEENSA_ILi32EEEEEENS_6half_tENS5_IJlSB_lEEESJ_SK_NS4_8TiledMMAINS4_8MMA_AtomIJNS4_4SM904GMMA26MMA_64x128x16_F32F16F16_SSILNSO_5MajorE0ELSQ_0ELNSO_7ScaleInE1ELSR_1EEEEEENS4_6LayoutINS5_IJNSA_ILi2EEESB_SB_EEENS5_IJSB_NSA_ILi0EEESX_EEEEENS5_IJNS4_10UnderscoreES10_S10_EEEEENS4_13SM90_TMA_LOADENS4_14ComposedLayoutINS4_7SwizzleILi2ELi4ELi3EEENS4_18smem_ptr_flag_bitsILi16EEENSU_INS5_IJNSA_ILi8EEESH_EEENS5_IJSH_SB_EEEEEEEvNS4_8identityES13_S1D_vS1E_EENS_8epilogue10collective6detail29Sm90TmaWarpSpecializedAdapterINS1H_15DefaultEpilogueISJ_SK_SK_NS1G_6thread17LinearCombinationISJ_Li1EffLNS1L_9ScaleType4KindE0ELNS_15FloatRoundStyleE2ESJ_EENS1_15EpilogueDefaultEEEEEvvEEEEvNT_6ParamsE --------------------------
	.section	.nv.constant0._ZN7cutlass13device_kernelINS_4gemm6kernel13GemmUniversalIN4cute5tupleIJiiiiEEENS1_10collective13CollectiveMmaINS1_34MainloopSm90TmaGmmaWarpSpecializedILi6ENS5_IJNS4_1CILi1EEESB_SB_EEENS1_35KernelTmaWarpSpecializedCooperativeEEENS5_IJNSA_ILi256EEENSA_ILi128EEENSA_ILi32EEEEEENS_6half_tENS5_IJlSB_lEEESJ_SK_NS4_8TiledMMAINS4_8MMA_AtomIJNS4_4SM904GMMA26MMA_64x128x16_F32F16F16_SSILNSO_5MajorE0ELSQ_0ELNSO_7ScaleInE1ELSR_1EEEEEENS4_6LayoutINS5_IJNSA_ILi2EEESB_SB_EEENS5_IJSB_NSA_ILi0EEESX_EEEEENS5_IJNS4_10UnderscoreES10_S10_EEEEENS4_13SM90_TMA_LOADENS4_14ComposedLayoutINS4_7SwizzleILi2ELi4ELi3EEENS4_18smem_ptr_flag_bitsILi16EEENSU_INS5_IJNSA_ILi8EEESH_EEENS5_IJSH_SB_EEEEEEEvNS4_8identityES13_S1D_vS1E_EENS_8epilogue10collective6detail29Sm90TmaWarpSpecializedAdapterINS1H_15DefaultEpilogueISJ_SK_SK_NS1G_6thread17LinearCombinationISJ_Li1EffLNS1L_9ScaleType4KindE0ELNS_15FloatRoundStyleE2ESJ_EENS1_15EpilogueDefaultEEEEEvvEEEEvNT_6ParamsE,"a",@progbits
	.sectionflags	@""
	.align	4
.nv.constant0._ZN7cutlass13device_kernelINS_4gemm6kernel13GemmUniversalIN4cute5tupleIJiiiiEEENS1_10collective13CollectiveMmaINS1_34MainloopSm90TmaGmmaWarpSpecializedILi6ENS5_IJNS4_1CILi1EEESB_SB_EEENS1_35KernelTmaWarpSpecializedCooperativeEEENS5_IJNSA_ILi256EEENSA_ILi128EEENSA_ILi32EEEEEENS_6half_tENS5_IJlSB_lEEESJ_SK_NS4_8TiledMMAINS4_8MMA_AtomIJNS4_4SM904GMMA26MMA_64x128x16_F32F16F16_SSILNSO_5MajorE0ELSQ_0ELNSO_7ScaleInE1ELSR_1EEEEEENS4_6LayoutINS5_IJNSA_ILi2EEESB_SB_EEENS5_IJSB_NSA_ILi0EEESX_EEEEENS5_IJNS4_10UnderscoreES10_S10_EEEEENS4_13SM90_TMA_LOADENS4_14ComposedLayoutINS4_7SwizzleILi2ELi4ELi3EEENS4_18smem_ptr_flag_bitsILi16EEENSU_INS5_IJNSA_ILi8EEESH_EEENS5_IJSH_SB_EEEEEEEvNS4_8identityES13_S1D_vS1E_EENS_8epilogue10collective6detail29Sm90TmaWarpSpecializedAdapterINS1H_15DefaultEpilogueISJ_SK_SK_NS1G_6thread17LinearCombinationISJ_Li1EffLNS1L_9ScaleType4KindE0ELNS_15FloatRoundStyleE2ESJ_EENS1_15EpilogueDefaultEEEEEvvEEEEvNT_6ParamsE:
	.zero		1664


//--------------------- SYMBOLS --------------------------

	.type		.nv.reservedSmem.offset0,@object
	.size		.nv.reservedSmem.offset0,0x4
	.type		__assertfail,@function
